//
// Generated by NVIDIA NVVM Compiler
//
// Compiler Build ID: CL-36424714
// Cuda compilation tools, release 13.0, V13.0.88
// Based on NVVM 20.0.0
//

.version 9.0
.target sm_100
.address_size 64

	// .globl	_Z10computeRHSPKfS0_P6float2fffii
// _ZZ18solvePoissonSharedPKfS0_P6float2iiE4kx_s has been demoted
// _ZZ18solvePoissonSharedPKfS0_P6float2iiE4ky_s has been demoted
// _ZZ27complex2RealScaledOptimizedP6float2PfiifE5d_r_0_$_0 has been demoted

.visible .entry _Z10computeRHSPKfS0_P6float2fffii(
	.param .u64 .ptr .align 1 _Z10computeRHSPKfS0_P6float2fffii_param_0,
	.param .u64 .ptr .align 1 _Z10computeRHSPKfS0_P6float2fffii_param_1,
	.param .u64 .ptr .align 1 _Z10computeRHSPKfS0_P6float2fffii_param_2,
	.param .f32 _Z10computeRHSPKfS0_P6float2fffii_param_3,
	.param .f32 _Z10computeRHSPKfS0_P6float2fffii_param_4,
	.param .f32 _Z10computeRHSPKfS0_P6float2fffii_param_5,
	.param .u32 _Z10computeRHSPKfS0_P6float2fffii_param_6,
	.param .u32 _Z10computeRHSPKfS0_P6float2fffii_param_7
)
{
	.reg .pred 	%p<4>;
	.reg .b32 	%r<16>;
	.reg .b32 	%f<33>;
	.reg .b64 	%rd<13>;

	ld.param.u64 	%rd1, [_Z10computeRHSPKfS0_P6float2fffii_param_0];
	ld.param.u64 	%rd2, [_Z10computeRHSPKfS0_P6float2fffii_param_1];
	ld.param.u64 	%rd3, [_Z10computeRHSPKfS0_P6float2fffii_param_2];
	ld.param.f32 	%f1, [_Z10computeRHSPKfS0_P6float2fffii_param_3];
	ld.param.f32 	%f2, [_Z10computeRHSPKfS0_P6float2fffii_param_4];
	ld.param.f32 	%f3, [_Z10computeRHSPKfS0_P6float2fffii_param_5];
	ld.param.u32 	%r3, [_Z10computeRHSPKfS0_P6float2fffii_param_6];
	ld.param.u32 	%r4, [_Z10computeRHSPKfS0_P6float2fffii_param_7];
	mov.u32 	%r6, %tid.x;
	mov.u32 	%r7, %ctaid.x;
	mov.u32 	%r8, %ntid.x;
	mad.lo.s32 	%r1, %r7, %r8, %r6;
	mov.u32 	%r9, %tid.y;
	mov.u32 	%r10, %ctaid.y;
	mov.u32 	%r11, %ntid.y;
	mad.lo.s32 	%r12, %r10, %r11, %r9;
	setp.ge.s32 	%p1, %r1, %r3;
	setp.ge.s32 	%p2, %r12, %r4;
	or.pred  	%p3, %p1, %p2;
	@%p3 bra 	$L__BB0_2;
	cvta.to.global.u64 	%rd4, %rd1;
	cvta.to.global.u64 	%rd5, %rd2;
	cvta.to.global.u64 	%rd6, %rd3;
	mul.f32 	%f4, %f3, %f3;
	mul.wide.s32 	%rd7, %r1, 4;
	add.s64 	%rd8, %rd4, %rd7;
	ld.global.nc.f32 	%f5, [%rd8];
	mul.f32 	%f6, %f1, 0f3F000000;
	sub.f32 	%f7, %f5, %f6;
	mul.wide.u32 	%rd9, %r12, 4;
	add.s64 	%rd10, %rd5, %rd9;
	ld.global.nc.f32 	%f8, [%rd10];
	mul.f32 	%f9, %f2, 0f3F000000;
	sub.f32 	%f10, %f8, %f9;
	mul.f32 	%f11, %f10, %f10;
	fma.rn.f32 	%f12, %f7, %f7, %f11;
	neg.f32 	%f13, %f12;
	add.f32 	%f14, %f4, %f4;
	div.rn.f32 	%f15, %f13, %f14;
	fma.rn.f32 	%f16, %f15, 0f3BBB989D, 0f3F000000;
	cvt.sat.f32.f32 	%f17, %f16;
	mov.f32 	%f18, 0f4B400001;
	mov.f32 	%f19, 0f437C0000;
	fma.rm.f32 	%f20, %f17, %f19, %f18;
	add.f32 	%f21, %f20, 0fCB40007F;
	neg.f32 	%f22, %f21;
	fma.rn.f32 	%f23, %f15, 0f3FB8AA3B, %f22;
	fma.rn.f32 	%f24, %f15, 0f32A57060, %f23;
	mov.b32 	%r13, %f20;
	shl.b32 	%r14, %r13, 23;
	mov.b32 	%f25, %r14;
	ex2.approx.ftz.f32 	%f26, %f24;
	mul.f32 	%f27, %f26, %f25;
	sub.f32 	%f28, %f12, %f14;
	mul.f32 	%f29, %f28, %f27;
	mul.f32 	%f30, %f4, %f4;
	div.rn.f32 	%f31, %f29, %f30;
	mad.lo.s32 	%r15, %r3, %r12, %r1;
	mul.wide.s32 	%rd11, %r15, 8;
	add.s64 	%rd12, %rd6, %rd11;
	mov.f32 	%f32, 0f00000000;
	st.global.v2.f32 	[%rd12], {%f31, %f32};
$L__BB0_2:
	ret;

}
	// .globl	_Z12solvePoissonPKfS0_P6float2ii
.visible .entry _Z12solvePoissonPKfS0_P6float2ii(
	.param .u64 .ptr .align 1 _Z12solvePoissonPKfS0_P6float2ii_param_0,
	.param .u64 .ptr .align 1 _Z12solvePoissonPKfS0_P6float2ii_param_1,
	.param .u64 .ptr .align 1 _Z12solvePoissonPKfS0_P6float2ii_param_2,
	.param .u32 _Z12solvePoissonPKfS0_P6float2ii_param_3,
	.param .u32 _Z12solvePoissonPKfS0_P6float2ii_param_4
)
{
	.reg .pred 	%p<5>;
	.reg .b32 	%r<15>;
	.reg .b32 	%f<12>;
	.reg .b64 	%rd<13>;

	ld.param.u64 	%rd1, [_Z12solvePoissonPKfS0_P6float2ii_param_0];
	ld.param.u64 	%rd2, [_Z12solvePoissonPKfS0_P6float2ii_param_1];
	ld.param.u64 	%rd3, [_Z12solvePoissonPKfS0_P6float2ii_param_2];
	ld.param.u32 	%r3, [_Z12solvePoissonPKfS0_P6float2ii_param_3];
	ld.param.u32 	%r4, [_Z12solvePoissonPKfS0_P6float2ii_param_4];
	mov.u32 	%r6, %tid.x;
	mov.u32 	%r7, %ctaid.x;
	mov.u32 	%r8, %ntid.x;
	mad.lo.s32 	%r1, %r7, %r8, %r6;
	mov.u32 	%r9, %tid.y;
	mov.u32 	%r10, %ctaid.y;
	mov.u32 	%r11, %ntid.y;
	mad.lo.s32 	%r12, %r10, %r11, %r9;
	setp.ge.s32 	%p1, %r1, %r3;
	setp.ge.s32 	%p2, %r12, %r4;
	or.pred  	%p3, %p1, %p2;
	@%p3 bra 	$L__BB1_2;
	cvta.to.global.u64 	%rd4, %rd1;
	cvta.to.global.u64 	%rd5, %rd2;
	cvta.to.global.u64 	%rd6, %rd3;
	mul.wide.s32 	%rd7, %r1, 4;
	add.s64 	%rd8, %rd4, %rd7;
	ld.global.nc.f32 	%f1, [%rd8];
	mul.wide.u32 	%rd9, %r12, 4;
	add.s64 	%rd10, %rd5, %rd9;
	ld.global.nc.f32 	%f2, [%rd10];
	mul.f32 	%f3, %f2, %f2;
	fma.rn.f32 	%f4, %f1, %f1, %f3;
	or.b32  	%r13, %r1, %r12;
	setp.eq.s32 	%p4, %r13, 0;
	mov.f32 	%f5, 0fBF800000;
	div.rn.f32 	%f6, %f5, %f4;
	selp.f32 	%f7, 0f3F800000, %f6, %p4;
	mad.lo.s32 	%r14, %r3, %r12, %r1;
	mul.wide.s32 	%rd11, %r14, 8;
	add.s64 	%rd12, %rd6, %rd11;
	ld.global.v2.f32 	{%f8, %f9}, [%rd12];
	mul.f32 	%f10, %f8, %f7;
	mul.f32 	%f11, %f9, %f7;
	st.global.v2.f32 	[%rd12], {%f10, %f11};
$L__BB1_2:
	ret;

}
	// .globl	_Z18solvePoissonSharedPKfS0_P6float2ii
.visible .entry _Z18solvePoissonSharedPKfS0_P6float2ii(
	.param .u64 .ptr .align 1 _Z18solvePoissonSharedPKfS0_P6float2ii_param_0,
	.param .u64 .ptr .align 1 _Z18solvePoissonSharedPKfS0_P6float2ii_param_1,
	.param .u64 .ptr .align 1 _Z18solvePoissonSharedPKfS0_P6float2ii_param_2,
	.param .u32 _Z18solvePoissonSharedPKfS0_P6float2ii_param_3,
	.param .u32 _Z18solvePoissonSharedPKfS0_P6float2ii_param_4
)
{
	.reg .pred 	%p<5>;
	.reg .b32 	%r<21>;
	.reg .b32 	%f<14>;
	.reg .b64 	%rd<13>;
	// demoted variable
	.shared .align 4 .b8 _ZZ18solvePoissonSharedPKfS0_P6float2iiE4kx_s[64];
	// demoted variable
	.shared .align 4 .b8 _ZZ18solvePoissonSharedPKfS0_P6float2iiE4ky_s[64];
	ld.param.u64 	%rd1, [_Z18solvePoissonSharedPKfS0_P6float2ii_param_0];
	ld.param.u64 	%rd2, [_Z18solvePoissonSharedPKfS0_P6float2ii_param_1];
	ld.param.u64 	%rd3, [_Z18solvePoissonSharedPKfS0_P6float2ii_param_2];
	ld.param.u32 	%r5, [_Z18solvePoissonSharedPKfS0_P6float2ii_param_3];
	ld.param.u32 	%r6, [_Z18solvePoissonSharedPKfS0_P6float2ii_param_4];
	mov.u32 	%r1, %tid.x;
	mov.u32 	%r8, %ctaid.x;
	mov.u32 	%r9, %ntid.x;
	mad.lo.s32 	%r2, %r8, %r9, %r1;
	mov.u32 	%r3, %tid.y;
	mov.u32 	%r10, %ctaid.y;
	mov.u32 	%r11, %ntid.y;
	mad.lo.s32 	%r12, %r10, %r11, %r3;
	setp.ge.s32 	%p1, %r2, %r5;
	setp.ge.s32 	%p2, %r12, %r6;
	or.pred  	%p3, %p1, %p2;
	@%p3 bra 	$L__BB2_2;
	cvta.to.global.u64 	%rd4, %rd1;
	cvta.to.global.u64 	%rd5, %rd2;
	cvta.to.global.u64 	%rd6, %rd3;
	mul.wide.s32 	%rd7, %r2, 4;
	add.s64 	%rd8, %rd4, %rd7;
	ld.global.nc.f32 	%f1, [%rd8];
	shl.b32 	%r13, %r1, 2;
	mov.u32 	%r14, _ZZ18solvePoissonSharedPKfS0_P6float2iiE4kx_s;
	add.s32 	%r15, %r14, %r13;
	st.shared.f32 	[%r15], %f1;
	mul.wide.u32 	%rd9, %r12, 4;
	add.s64 	%rd10, %rd5, %rd9;
	ld.global.nc.f32 	%f2, [%rd10];
	shl.b32 	%r16, %r3, 2;
	mov.u32 	%r17, _ZZ18solvePoissonSharedPKfS0_P6float2iiE4ky_s;
	add.s32 	%r18, %r17, %r16;
	st.shared.f32 	[%r18], %f2;
	bar.sync 	0;
	ld.shared.f32 	%f3, [%r15];
	ld.shared.f32 	%f4, [%r18];
	mul.f32 	%f5, %f4, %f4;
	fma.rn.f32 	%f6, %f3, %f3, %f5;
	or.b32  	%r19, %r2, %r12;
	setp.eq.s32 	%p4, %r19, 0;
	mov.f32 	%f7, 0fBF800000;
	div.rn.f32 	%f8, %f7, %f6;
	selp.f32 	%f9, 0f3F800000, %f8, %p4;
	mad.lo.s32 	%r20, %r5, %r12, %r2;
	mul.wide.s32 	%rd11, %r20, 8;
	add.s64 	%rd12, %rd6, %rd11;
	ld.global.v2.f32 	{%f10, %f11}, [%rd12];
	mul.f32 	%f12, %f10, %f9;
	mul.f32 	%f13, %f11, %f9;
	st.global.v2.f32 	[%rd12], {%f12, %f13};
$L__BB2_2:
	ret;

}
	// .globl	_Z18complex2RealScaledP6float2Pfiif
.visible .entry _Z18complex2RealScaledP6float2Pfiif(
	.param .u64 .ptr .align 1 _Z18complex2RealScaledP6float2Pfiif_param_0,
	.param .u64 .ptr .align 1 _Z18complex2RealScaledP6float2Pfiif_param_1,
	.param .u32 _Z18complex2RealScaledP6float2Pfiif_param_2,
	.param .u32 _Z18complex2RealScaledP6float2Pfiif_param_3,
	.param .f32 _Z18complex2RealScaledP6float2Pfiif_param_4
)
{
	.reg .pred 	%p<4>;
	.reg .b32 	%r<14>;
	.reg .b32 	%f<6>;
	.reg .b64 	%rd<9>;

	ld.param.u64 	%rd1, [_Z18complex2RealScaledP6float2Pfiif_param_0];
	ld.param.u64 	%rd2, [_Z18complex2RealScaledP6float2Pfiif_param_1];
	ld.param.u32 	%r3, [_Z18complex2RealScaledP6float2Pfiif_param_2];
	ld.param.u32 	%r4, [_Z18complex2RealScaledP6float2Pfiif_param_3];
	ld.param.f32 	%f1, [_Z18complex2RealScaledP6float2Pfiif_param_4];
	mov.u32 	%r6, %tid.x;
	mov.u32 	%r7, %ctaid.x;
	mov.u32 	%r8, %ntid.x;
	mad.lo.s32 	%r1, %r7, %r8, %r6;
	mov.u32 	%r9, %tid.y;
	mov.u32 	%r10, %ctaid.y;
	mov.u32 	%r11, %ntid.y;
	mad.lo.s32 	%r12, %r10, %r11, %r9;
	setp.ge.s32 	%p1, %r1, %r3;
	setp.ge.s32 	%p2, %r12, %r4;
	or.pred  	%p3, %p1, %p2;
	@%p3 bra 	$L__BB3_2;
	cvta.to.global.u64 	%rd3, %rd1;
	cvta.to.global.u64 	%rd4, %rd2;
	mad.lo.s32 	%r13, %r3, %r12, %r1;
	mul.wide.s32 	%rd5, %r13, 8;
	add.s64 	%rd6, %rd3, %rd5;
	ld.global.nc.f32 	%f2, [%rd6];
	ld.global.nc.f32 	%f3, [%rd3];
	sub.f32 	%f4, %f2, %f3;
	mul.f32 	%f5, %f1, %f4;
	mul.wide.s32 	%rd7, %r13, 4;
	add.s64 	%rd8, %rd4, %rd7;
	st.global.f32 	[%rd8], %f5;
$L__BB3_2:
	ret;

}
	// .globl	_Z27complex2RealScaledOptimizedP6float2Pfiif
.visible .entry _Z27complex2RealScaledOptimizedP6float2Pfiif(
	.param .u64 .ptr .align 1 _Z27complex2RealScaledOptimizedP6float2Pfiif_param_0,
	.param .u64 .ptr .align 1 _Z27complex2RealScaledOptimizedP6float2Pfiif_param_1,
	.param .u32 _Z27complex2RealScaledOptimizedP6float2Pfiif_param_2,
	.param .u32 _Z27complex2RealScaledOptimizedP6float2Pfiif_param_3,
	.param .f32 _Z27complex2RealScaledOptimizedP6float2Pfiif_param_4
)
{
	.local .align 8 .b8 	__local_depot4[8];
	.reg .b64 	%SP;
	.reg .b64 	%SPL;
	.reg .pred 	%p<5>;
	.reg .b32 	%r<14>;
	.reg .b32 	%f<11>;
	.reg .b64 	%rd<13>;
	// demoted variable
	.shared .align 4 .f32 _ZZ27complex2RealScaledOptimizedP6float2PfiifE5d_r_0_$_0;
	mov.u64 	%SPL, __local_depot4;
	ld.param.u64 	%rd3, [_Z27complex2RealScaledOptimizedP6float2Pfiif_param_0];
	ld.param.u64 	%rd2, [_Z27complex2RealScaledOptimizedP6float2Pfiif_param_1];
	ld.param.u32 	%r4, [_Z27complex2RealScaledOptimizedP6float2Pfiif_param_2];
	ld.param.u32 	%r5, [_Z27complex2RealScaledOptimizedP6float2Pfiif_param_3];
	ld.param.f32 	%f4, [_Z27complex2RealScaledOptimizedP6float2Pfiif_param_4];
	cvta.to.global.u64 	%rd1, %rd3;
	mov.u32 	%r1, %tid.x;
	mov.u32 	%r7, %ctaid.x;
	mov.u32 	%r8, %ntid.x;
	mad.lo.s32 	%r2, %r7, %r8, %r1;
	mov.u32 	%r9, %tid.y;
	mov.u32 	%r10, %ctaid.y;
	mov.u32 	%r11, %ntid.y;
	mad.lo.s32 	%r12, %r10, %r11, %r9;
	setp.ge.s32 	%p1, %r2, %r4;
	setp.ge.s32 	%p2, %r12, %r5;
	or.pred  	%p3, %p1, %p2;
	@%p3 bra 	$L__BB4_5;
	setp.eq.s32 	%p4, %r1, 0;
	@%p4 bra 	$L__BB4_3;
	ld.shared.f32 	%f10, [_ZZ27complex2RealScaledOptimizedP6float2PfiifE5d_r_0_$_0];
	bra.uni 	$L__BB4_4;
$L__BB4_3:
	ld.global.nc.f32 	%f10, [%rd1];
	st.shared.f32 	[_ZZ27complex2RealScaledOptimizedP6float2PfiifE5d_r_0_$_0], %f10;
$L__BB4_4:
	mad.lo.s32 	%r13, %r4, %r12, %r2;
	mul.wide.s32 	%rd4, %r13, 8;
	add.s64 	%rd5, %rd1, %rd4;
	ld.global.nc.v2.f32 	{%f5, %f6}, [%rd5];
	add.u64 	%rd7, %SPL, 0;
	st.local.f32 	[%rd7], %f5;
	add.u64 	%rd9, %SPL, 4;
	st.local.f32 	[%rd9], %f6;
	ld.local.f32 	%f7, [%rd7];
	sub.f32 	%f8, %f7, %f10;
	mul.f32 	%f9, %f4, %f8;
	cvta.to.global.u64 	%rd10, %rd2;
	mul.wide.s32 	%rd11, %r13, 4;
	add.s64 	%rd12, %rd10, %rd11;
	st.global.f32 	[%rd12], %f9;
$L__BB4_5:
	ret;

}


// ===== COMPILED SASS (sm_100) =====

	.target	sm_100

	.elftype	@"ET_EXEC"


//--------------------- .note.nv.tkinfo           --------------------------
	.section	.note.nv.tkinfo,"",@"SHT_NOTE"
	.sectionflags	@"SHF_NOTE_NV_TKINFO"
	.tkinfo
        /*0018*/ 	.word	0x00000002
        /*0030*/ 	.string	""
        /*0030*/ 	.string	"ptxas"
        /*0030*/ 	.string	"Cuda compilation tools, release 13.0, V13.0.88"
        /*0030*/ 	.string	"Build cuda_13.0.r13.0/compiler.36424714_0"
        /*0030*/ 	.string	"-arch sm_100 -m 64 "



//--------------------- .note.nv.cuinfo           --------------------------
	.section	.note.nv.cuinfo,"",@"SHT_NOTE"
	.sectionflags	@"SHF_NOTE_NV_CUINFO"
        /*0018*/ 	.short	0x0002
        /*001a*/ 	.short	0x0064
        /*001c*/ 	.short	0x0082
	.zero		2


//--------------------- .nv.info                  --------------------------
	.section	.nv.info,"",@"SHT_CUDA_INFO"
	.align	4


	//----- nvinfo : EIATTR_REGCOUNT
	.align		4
        /*0000*/ 	.byte	0x04, 0x2f
        /*0002*/ 	.short	(.L_1 - .L_0)
	.align		4
.L_0:
        /*0004*/ 	.word	index@(_Z10computeRHSPKfS0_P6float2fffii)
        /*0008*/ 	.word	0x00000013


	//----- nvinfo : EIATTR_FRAME_SIZE
	.align		4
.L_1:
        /*000c*/ 	.byte	0x04, 0x11
        /*000e*/ 	.short	(.L_3 - .L_2)
	.align		4
.L_2:
        /*0010*/ 	.word	index@($__internal_2_$__cuda_sm3x_div_rn_noftz_f32_slowpath)
        /*0014*/ 	.word	0x00000000


	//----- nvinfo : EIATTR_FRAME_SIZE
	.align		4
.L_3:
        /*0018*/ 	.byte	0x04, 0x11
        /*001a*/ 	.short	(.L_5 - .L_4)
	.align		4
.L_4:
        /*001c*/ 	.word	index@(_Z10computeRHSPKfS0_P6float2fffii)
        /*0020*/ 	.word	0x00000000


	//----- nvinfo : EIATTR_REGCOUNT
	.align		4
.L_5:
        /*0024*/ 	.byte	0x04, 0x2f
        /*0026*/ 	.short	(.L_7 - .L_6)
	.align		4
.L_6:
        /*0028*/ 	.word	index@(_Z12solvePoissonPKfS0_P6float2ii)
        /*002c*/ 	.word	0x0000000e


	//----- nvinfo : EIATTR_FRAME_SIZE
	.align		4
.L_7:
        /*0030*/ 	.byte	0x04, 0x11
        /*0032*/ 	.short	(.L_9 - .L_8)
	.align		4
.L_8:
        /*0034*/ 	.word	index@($__internal_1_$__cuda_sm3x_div_rn_noftz_f32_slowpath)
        /*0038*/ 	.word	0x00000000


	//----- nvinfo : EIATTR_FRAME_SIZE
	.align		4
.L_9:
        /*003c*/ 	.byte	0x04, 0x11
        /*003e*/ 	.short	(.L_11 - .L_10)
	.align		4
.L_10:
        /*0040*/ 	.word	index@(_Z12solvePoissonPKfS0_P6float2ii)
        /*0044*/ 	.word	0x00000000


	//----- nvinfo : EIATTR_REGCOUNT
	.align		4
.L_11:
        /*0048*/ 	.byte	0x04, 0x2f
        /*004a*/ 	.short	(.L_13 - .L_12)
	.align		4
.L_12:
        /*004c*/ 	.word	index@(_Z18solvePoissonSharedPKfS0_P6float2ii)
        /*0050*/ 	.word	0x0000000e


	//----- nvinfo : EIATTR_FRAME_SIZE
	.align		4
.L_13:
        /*0054*/ 	.byte	0x04, 0x11
        /*0056*/ 	.short	(.L_15 - .L_14)
	.align		4
.L_14:
        /*0058*/ 	.word	index@($__internal_0_$__cuda_sm3x_div_rn_noftz_f32_slowpath)
        /*005c*/ 	.word	0x00000000


	//----- nvinfo : EIATTR_FRAME_SIZE
	.align		4
.L_15:
        /*0060*/ 	.byte	0x04, 0x11
        /*0062*/ 	.short	(.L_17 - .L_16)
	.align		4
.L_16:
        /*0064*/ 	.word	index@(_Z18solvePoissonSharedPKfS0_P6float2ii)
        /*0068*/ 	.word	0x00000000


	//----- nvinfo : EIATTR_REGCOUNT
	.align		4
.L_17:
        /*006c*/ 	.byte	0x04, 0x2f
        /*006e*/ 	.short	(.L_19 - .L_18)
	.align		4
.L_18:
        /*0070*/ 	.word	index@(_Z18complex2RealScaledP6float2Pfiif)
        /*0074*/ 	.word	0x0000000c


	//----- nvinfo : EIATTR_FRAME_SIZE
	.align		4
.L_19:
        /*0078*/ 	.byte	0x04, 0x11
        /*007a*/ 	.short	(.L_21 - .L_20)
	.align		4
.L_20:
        /*007c*/ 	.word	index@(_Z18complex2RealScaledP6float2Pfiif)
        /*0080*/ 	.word	0x00000000


	//----- nvinfo : EIATTR_REGCOUNT
	.align		4
.L_21:
        /*0084*/ 	.byte	0x04, 0x2f
        /*0086*/ 	.short	(.L_23 - .L_22)
	.align		4
.L_22:
        /*0088*/ 	.word	index@(_Z27complex2RealScaledOptimizedP6float2Pfiif)
        /*008c*/ 	.word	0x0000000c


	//----- nvinfo : EIATTR_FRAME_SIZE
	.align		4
.L_23:
        /*0090*/ 	.byte	0x04, 0x11
        /*0092*/ 	.short	(.L_25 - .L_24)
	.align		4
.L_24:
        /*0094*/ 	.word	index@(_Z27complex2RealScaledOptimizedP6float2Pfiif)
        /*0098*/ 	.word	0x00000000


	//----- nvinfo : EIATTR_MIN_STACK_SIZE
	.align		4
.L_25:
        /*009c*/ 	.byte	0x04, 0x12
        /*009e*/ 	.short	(.L_27 - .L_26)
	.align		4
.L_26:
        /*00a0*/ 	.word	index@(_Z27complex2RealScaledOptimizedP6float2Pfiif)
        /*00a4*/ 	.word	0x00000000


	//----- nvinfo : EIATTR_MIN_STACK_SIZE
	.align		4
.L_27:
        /*00a8*/ 	.byte	0x04, 0x12
        /*00aa*/ 	.short	(.L_29 - .L_28)
	.align		4
.L_28:
        /*00ac*/ 	.word	index@(_Z18complex2RealScaledP6float2Pfiif)
        /*00b0*/ 	.word	0x00000000


	//----- nvinfo : EIATTR_MIN_STACK_SIZE
	.align		4
.L_29:
        /*00b4*/ 	.byte	0x04, 0x12
        /*00b6*/ 	.short	(.L_31 - .L_30)
	.align		4
.L_30:
        /*00b8*/ 	.word	index@(_Z18solvePoissonSharedPKfS0_P6float2ii)
        /*00bc*/ 	.word	0x00000000


	//----- nvinfo : EIATTR_MIN_STACK_SIZE
	.align		4
.L_31:
        /*00c0*/ 	.byte	0x04, 0x12
        /*00c2*/ 	.short	(.L_33 - .L_32)
	.align		4
.L_32:
        /*00c4*/ 	.word	index@(_Z12solvePoissonPKfS0_P6float2ii)
        /*00c8*/ 	.word	0x00000000


	//----- nvinfo : EIATTR_MIN_STACK_SIZE
	.align		4
.L_33:
        /*00cc*/ 	.byte	0x04, 0x12
        /*00ce*/ 	.short	(.L_35 - .L_34)
	.align		4
.L_34:
        /*00d0*/ 	.word	index@(_Z10computeRHSPKfS0_P6float2fffii)
        /*00d4*/ 	.word	0x00000000
.L_35:


//--------------------- .nv.compat                --------------------------
	.section	.nv.compat,"",@"SHT_CUDA_COMPAT_INFO"
	.align	4
        /*0000*/ 	.byte	0x02, 0x09, 0x00, 0x00, 0x02, 0x02, 0x01, 0x00, 0x02, 0x05, 0x05, 0x00, 0x03, 0x07, 0x01, 0x01
        /*0010*/ 	.byte	0x02, 0x03, 0x00, 0x00, 0x02, 0x06, 0x01, 0x00, 0x04, 0x0b, 0x08, 0x00, 0x01, 0x00, 0x00, 0x00
        /*0020*/ 	.byte	0x00, 0x00, 0x00, 0x00


//--------------------- .nv.info._Z27complex2RealScaledOptimizedP6float2Pfiif --------------------------
	.section	.nv.info._Z27complex2RealScaledOptimizedP6float2Pfiif,"",@"SHT_CUDA_INFO"
	.sectionflags	@""
	.align	4


	//----- nvinfo : EIATTR_CUDA_API_VERSION
	.align		4
        /*0000*/ 	.byte	0x04, 0x37
        /*0002*/ 	.short	(.L_37 - .L_36)
.L_36:
        /*0004*/ 	.word	0x00000082


	//----- nvinfo : EIATTR_KPARAM_INFO
	.align		4
.L_37:
        /*0008*/ 	.byte	0x04, 0x17
        /*000a*/ 	.short	(.L_39 - .L_38)
.L_38:
        /*000c*/ 	.word	0x00000000
        /*0010*/ 	.short	0x0004
        /*0012*/ 	.short	0x0018
        /*0014*/ 	.byte	0x00, 0xf0, 0x11, 0x00


	//----- nvinfo : EIATTR_KPARAM_INFO
	.align		4
.L_39:
        /*0018*/ 	.byte	0x04, 0x17
        /*001a*/ 	.short	(.L_41 - .L_40)
.L_40:
        /*001c*/ 	.word	0x00000000
        /*0020*/ 	.short	0x0003
        /*0022*/ 	.short	0x0014
        /*0024*/ 	.byte	0x00, 0xf0, 0x11, 0x00


	//----- nvinfo : EIATTR_KPARAM_INFO
	.align		4
.L_41:
        /*0028*/ 	.byte	0x04, 0x17
        /*002a*/ 	.short	(.L_43 - .L_42)
.L_42:
        /*002c*/ 	.word	0x00000000
        /*0030*/ 	.short	0x0002
        /*0032*/ 	.short	0x0010
        /*0034*/ 	.byte	0x00, 0xf0, 0x11, 0x00


	//----- nvinfo : EIATTR_KPARAM_INFO
	.align		4
.L_43:
        /*0038*/ 	.byte	0x04, 0x17
        /*003a*/ 	.short	(.L_45 - .L_44)
.L_44:
        /*003c*/ 	.word	0x00000000
        /*0040*/ 	.short	0x0001
        /*0042*/ 	.short	0x0008
        /*0044*/ 	.byte	0x00, 0xf5, 0x21, 0x00


	//----- nvinfo : EIATTR_KPARAM_INFO
	.align		4
.L_45:
        /*0048*/ 	.byte	0x04, 0x17
        /*004a*/ 	.short	(.L_47 - .L_46)
.L_46:
        /*004c*/ 	.word	0x00000000
        /*0050*/ 	.short	0x0000
        /*0052*/ 	.short	0x0000
        /*0054*/ 	.byte	0x00, 0xf5, 0x21, 0x00


	//----- nvinfo : EIATTR_SPARSE_MMA_MASK
	.align		4
.L_47:
        /*0058*/ 	.byte	0x03, 0x50
        /*005a*/ 	.short	0x0000


	//----- nvinfo : EIATTR_MAXREG_COUNT
	.align		4
        /*005c*/ 	.byte	0x03, 0x1b
        /*005e*/ 	.short	0x00ff


	//----- nvinfo : EIATTR_MERCURY_ISA_VERSION
	.align		4
        /*0060*/ 	.byte	0x03, 0x5f
        /*0062*/ 	.short	0x0101


	//----- nvinfo : EIATTR_VRC_CTA_INIT_COUNT
	.align		4
        /*0064*/ 	.byte	0x02, 0x4a
	.zero		1
	.zero		1


	//----- nvinfo : EIATTR_EXIT_INSTR_OFFSETS
	.align		4
        /*0068*/ 	.byte	0x04, 0x1c
        /*006a*/ 	.short	(.L_49 - .L_48)


	//   ....[0]....
.L_48:
        /*006c*/ 	.word	0x000000c0


	//   ....[1]....
        /*0070*/ 	.word	0x00000200


	//----- nvinfo : EIATTR_CBANK_PARAM_SIZE
	.align		4
.L_49:
        /*0074*/ 	.byte	0x03, 0x19
        /*0076*/ 	.short	0x001c


	//----- nvinfo : EIATTR_PARAM_CBANK
	.align		4
        /*0078*/ 	.byte	0x04, 0x0a
        /*007a*/ 	.short	(.L_51 - .L_50)
	.align		4
.L_50:
        /*007c*/ 	.word	index@(.nv.constant0._Z27complex2RealScaledOptimizedP6float2Pfiif)
        /*0080*/ 	.short	0x0380
        /*0082*/ 	.short	0x001c


	//----- nvinfo : EIATTR_SW_WAR
	.align		4
.L_51:
        /*0084*/ 	.byte	0x04, 0x36
        /*0086*/ 	.short	(.L_53 - .L_52)
.L_52:
        /*0088*/ 	.word	0x00000008
.L_53:


//--------------------- .nv.info._Z18complex2RealScaledP6float2Pfiif --------------------------
	.section	.nv.info._Z18complex2RealScaledP6float2Pfiif,"",@"SHT_CUDA_INFO"
	.sectionflags	@""
	.align	4


	//----- nvinfo : EIATTR_CUDA_API_VERSION
	.align		4
        /*0000*/ 	.byte	0x04, 0x37
        /*0002*/ 	.short	(.L_55 - .L_54)
.L_54:
        /*0004*/ 	.word	0x00000082


	//----- nvinfo : EIATTR_KPARAM_INFO
	.align		4
.L_55:
        /*0008*/ 	.byte	0x04, 0x17
        /*000a*/ 	.short	(.L_57 - .L_56)
.L_56:
        /*000c*/ 	.word	0x00000000
        /*0010*/ 	.short	0x0004
        /*0012*/ 	.short	0x0018
        /*0014*/ 	.byte	0x00, 0xf0, 0x11, 0x00


	//----- nvinfo : EIATTR_KPARAM_INFO
	.align		4
.L_57:
        /*0018*/ 	.byte	0x04, 0x17
        /*001a*/ 	.short	(.L_59 - .L_58)
.L_58:
        /*001c*/ 	.word	0x00000000
        /*0020*/ 	.short	0x0003
        /*0022*/ 	.short	0x0014
        /*0024*/ 	.byte	0x00, 0xf0, 0x11, 0x00


	//----- nvinfo : EIATTR_KPARAM_INFO
	.align		4
.L_59:
        /*0028*/ 	.byte	0x04, 0x17
        /*002a*/ 	.short	(.L_61 - .L_60)
.L_60:
        /*002c*/ 	.word	0x00000000
        /*0030*/ 	.short	0x0002
        /*0032*/ 	.short	0x0010
        /*0034*/ 	.byte	0x00, 0xf0, 0x11, 0x00


	//----- nvinfo : EIATTR_KPARAM_INFO
	.align		4
.L_61:
        /*0038*/ 	.byte	0x04, 0x17
        /*003a*/ 	.short	(.L_63 - .L_62)
.L_62:
        /*003c*/ 	.word	0x00000000
        /*0040*/ 	.short	0x0001
        /*0042*/ 	.short	0x0008
        /*0044*/ 	.byte	0x00, 0xf5, 0x21, 0x00


	//----- nvinfo : EIATTR_KPARAM_INFO
	.align		4
.L_63:
        /*0048*/ 	.byte	0x04, 0x17
        /*004a*/ 	.short	(.L_65 - .L_64)
.L_64:
        /*004c*/ 	.word	0x00000000
        /*0050*/ 	.short	0x0000
        /*0052*/ 	.short	0x0000
        /*0054*/ 	.byte	0x00, 0xf5, 0x21, 0x00


	//----- nvinfo : EIATTR_SPARSE_MMA_MASK
	.align		4
.L_65:
        /*0058*/ 	.byte	0x03, 0x50
        /*005a*/ 	.short	0x0000


	//----- nvinfo : EIATTR_MAXREG_COUNT
	.align		4
        /*005c*/ 	.byte	0x03, 0x1b
        /*005e*/ 	.short	0x00ff


	//----- nvinfo : EIATTR_MERCURY_ISA_VERSION
	.align		4
        /*0060*/ 	.byte	0x03, 0x5f
        /*0062*/ 	.short	0x0101


	//----- nvinfo : EIATTR_VRC_CTA_INIT_COUNT
	.align		4
        /*0064*/ 	.byte	0x02, 0x4a
	.zero		1
	.zero		1


	//----- nvinfo : EIATTR_EXIT_INSTR_OFFSETS
	.align		4
        /*0068*/ 	.byte	0x04, 0x1c
        /*006a*/ 	.short	(.L_67 - .L_66)


	//   ....[0]....
.L_66:
        /*006c*/ 	.word	0x000000c0


	//   ....[1]....
        /*0070*/ 	.word	0x000001a0


	//----- nvinfo : EIATTR_CBANK_PARAM_SIZE
	.align		4
.L_67:
        /*0074*/ 	.byte	0x03, 0x19
        /*0076*/ 	.short	0x001c


	//----- nvinfo : EIATTR_PARAM_CBANK
	.align		4
        /*0078*/ 	.byte	0x04, 0x0a
        /*007a*/ 	.short	(.L_69 - .L_68)
	.align		4
.L_68:
        /*007c*/ 	.word	index@(.nv.constant0._Z18complex2RealScaledP6float2Pfiif)
        /*0080*/ 	.short	0x0380
        /*0082*/ 	.short	0x001c


	//----- nvinfo : EIATTR_SW_WAR
	.align		4
.L_69:
        /*0084*/ 	.byte	0x04, 0x36
        /*0086*/ 	.short	(.L_71 - .L_70)
.L_70:
        /*0088*/ 	.word	0x00000008
.L_71:


//--------------------- .nv.info._Z18solvePoissonSharedPKfS0_P6float2ii --------------------------
	.section	.nv.info._Z18solvePoissonSharedPKfS0_P6float2ii,"",@"SHT_CUDA_INFO"
	.sectionflags	@""
	.align	4


	//----- nvinfo : EIATTR_CUDA_API_VERSION
	.align		4
        /*0000*/ 	.byte	0x04, 0x37
        /*0002*/ 	.short	(.L_73 - .L_72)
.L_72:
        /*0004*/ 	.word	0x00000082


	//----- nvinfo : EIATTR_KPARAM_INFO
	.align		4
.L_73:
        /*0008*/ 	.byte	0x04, 0x17
        /*000a*/ 	.short	(.L_75 - .L_74)
.L_74:
        /*000c*/ 	.word	0x00000000
        /*0010*/ 	.short	0x0004
        /*0012*/ 	.short	0x001c
        /*0014*/ 	.byte	0x00, 0xf0, 0x11, 0x00


	//----- nvinfo : EIATTR_KPARAM_INFO
	.align		4
.L_75:
        /*0018*/ 	.byte	0x04, 0x17
        /*001a*/ 	.short	(.L_77 - .L_76)
.L_76:
        /*001c*/ 	.word	0x00000000
        /*0020*/ 	.short	0x0003
        /*0022*/ 	.short	0x0018
        /*0024*/ 	.byte	0x00, 0xf0, 0x11, 0x00


	//----- nvinfo : EIATTR_KPARAM_INFO
	.align		4
.L_77:
        /*0028*/ 	.byte	0x04, 0x17
        /*002a*/ 	.short	(.L_79 - .L_78)
.L_78:
        /*002c*/ 	.word	0x00000000
        /*0030*/ 	.short	0x0002
        /*0032*/ 	.short	0x0010
        /*0034*/ 	.byte	0x00, 0xf5, 0x21, 0x00


	//----- nvinfo : EIATTR_KPARAM_INFO
	.align		4
.L_79:
        /*0038*/ 	.byte	0x04, 0x17
        /*003a*/ 	.short	(.L_81 - .L_80)
.L_80:
        /*003c*/ 	.word	0x00000000
        /*0040*/ 	.short	0x0001
        /*0042*/ 	.short	0x0008
        /*0044*/ 	.byte	0x00, 0xf5, 0x21, 0x00


	//----- nvinfo : EIATTR_KPARAM_INFO
	.align		4
.L_81:
        /*0048*/ 	.byte	0x04, 0x17
        /*004a*/ 	.short	(.L_83 - .L_82)
.L_82:
        /*004c*/ 	.word	0x00000000
        /*0050*/ 	.short	0x0000
        /*0052*/ 	.short	0x0000
        /*0054*/ 	.byte	0x00, 0xf5, 0x21, 0x00


	//----- nvinfo : EIATTR_SPARSE_MMA_MASK
	.align		4
.L_83:
        /*0058*/ 	.byte	0x03, 0x50
        /*005a*/ 	.short	0x0000


	//----- nvinfo : EIATTR_MAXREG_COUNT
	.align		4
        /*005c*/ 	.byte	0x03, 0x1b
        /*005e*/ 	.short	0x00ff


	//----- nvinfo : EIATTR_NUM_BARRIERS
	.align		4
        /*0060*/ 	.byte	0x02, 0x4c
        /*0062*/ 	.byte	0x01
	.zero		1


	//----- nvinfo : EIATTR_MERCURY_ISA_VERSION
	.align		4
        /*0064*/ 	.byte	0x03, 0x5f
        /*0066*/ 	.short	0x0101


	//----- nvinfo : EIATTR_VRC_CTA_INIT_COUNT
	.align		4
        /*0068*/ 	.byte	0x02, 0x4a
	.zero		1
	.zero		1


	//----- nvinfo : EIATTR_EXIT_INSTR_OFFSETS
	.align		4
        /*006c*/ 	.byte	0x04, 0x1c
        /*006e*/ 	.short	(.L_85 - .L_84)


	//   ....[0]....
.L_84:
        /*0070*/ 	.word	0x000000c0


	//   ....[1]....
        /*0074*/ 	.word	0x000003b0


	//----- nvinfo : EIATTR_CRS_STACK_SIZE
	.align		4
.L_85:
        /*0078*/ 	.byte	0x04, 0x1e
        /*007a*/ 	.short	(.L_87 - .L_86)
.L_86:
        /*007c*/ 	.word	0x00000000


	//----- nvinfo : EIATTR_CBANK_PARAM_SIZE
	.align		4
.L_87:
        /*0080*/ 	.byte	0x03, 0x19
        /*0082*/ 	.short	0x0020


	//----- nvinfo : EIATTR_PARAM_CBANK
	.align		4
        /*0084*/ 	.byte	0x04, 0x0a
        /*0086*/ 	.short	(.L_89 - .L_88)
	.align		4
.L_88:
        /*0088*/ 	.word	index@(.nv.constant0._Z18solvePoissonSharedPKfS0_P6float2ii)
        /*008c*/ 	.short	0x0380
        /*008e*/ 	.short	0x0020


	//----- nvinfo : EIATTR_SW_WAR
	.align		4
.L_89:
        /*0090*/ 	.byte	0x04, 0x36
        /*0092*/ 	.short	(.L_91 - .L_90)
.L_90:
        /*0094*/ 	.word	0x00000008
.L_91:


//--------------------- .nv.info._Z12solvePoissonPKfS0_P6float2ii --------------------------
	.section	.nv.info._Z12solvePoissonPKfS0_P6float2ii,"",@"SHT_CUDA_INFO"
	.sectionflags	@""
	.align	4


	//----- nvinfo : EIATTR_CUDA_API_VERSION
	.align		4
        /*0000*/ 	.byte	0x04, 0x37
        /*0002*/ 	.short	(.L_93 - .L_92)
.L_92:
        /*0004*/ 	.word	0x00000082


	//----- nvinfo : EIATTR_KPARAM_INFO
	.align		4
.L_93:
        /*0008*/ 	.byte	0x04, 0x17
        /*000a*/ 	.short	(.L_95 - .L_94)
.L_94:
        /*000c*/ 	.word	0x00000000
        /*0010*/ 	.short	0x0004
        /*0012*/ 	.short	0x001c
        /*0014*/ 	.byte	0x00, 0xf0, 0x11, 0x00


	//----- nvinfo : EIATTR_KPARAM_INFO
	.align		4
.L_95:
        /*0018*/ 	.byte	0x04, 0x17
        /*001a*/ 	.short	(.L_97 - .L_96)
.L_96:
        /*001c*/ 	.word	0x00000000
        /*0020*/ 	.short	0x0003
        /*0022*/ 	.short	0x0018
        /*0024*/ 	.byte	0x00, 0xf0, 0x11, 0x00


	//----- nvinfo : EIATTR_KPARAM_INFO
	.align		4
.L_97:
        /*0028*/ 	.byte	0x04, 0x17
        /*002a*/ 	.short	(.L_99 - .L_98)
.L_98:
        /*002c*/ 	.word	0x00000000
        /*0030*/ 	.short	0x0002
        /*0032*/ 	.short	0x0010
        /*0034*/ 	.byte	0x00, 0xf5, 0x21, 0x00


	//----- nvinfo : EIATTR_KPARAM_INFO
	.align		4
.L_99:
        /*0038*/ 	.byte	0x04, 0x17
        /*003a*/ 	.short	(.L_101 - .L_100)
.L_100:
        /*003c*/ 	.word	0x00000000
        /*0040*/ 	.short	0x0001
        /*0042*/ 	.short	0x0008
        /*0044*/ 	.byte	0x00, 0xf5, 0x21, 0x00


	//----- nvinfo : EIATTR_KPARAM_INFO
	.align		4
.L_101:
        /*0048*/ 	.byte	0x04, 0x17
        /*004a*/ 	.short	(.L_103 - .L_102)
.L_102:
        /*004c*/ 	.word	0x00000000
        /*0050*/ 	.short	0x0000
        /*0052*/ 	.short	0x0000
        /*0054*/ 	.byte	0x00, 0xf5, 0x21, 0x00


	//----- nvinfo : EIATTR_SPARSE_MMA_MASK
	.align		4
.L_103:
        /*0058*/ 	.byte	0x03, 0x50
        /*005a*/ 	.short	0x0000


	//----- nvinfo : EIATTR_MAXREG_COUNT
	.align		4
        /*005c*/ 	.byte	0x03, 0x1b
        /*005e*/ 	.short	0x00ff


	//----- nvinfo : EIATTR_MERCURY_ISA_VERSION
	.align		4
        /*0060*/ 	.byte	0x03, 0x5f
        /*0062*/ 	.short	0x0101


	//----- nvinfo : EIATTR_VRC_CTA_INIT_COUNT
	.align		4
        /*0064*/ 	.byte	0x02, 0x4a
	.zero		1
	.zero		1


	//----- nvinfo : EIATTR_EXIT_INSTR_OFFSETS
	.align		4
        /*0068*/ 	.byte	0x04, 0x1c
        /*006a*/ 	.short	(.L_105 - .L_104)


	//   ....[0]....
.L_104:
        /*006c*/ 	.word	0x000000c0


	//   ....[1]....
        /*0070*/ 	.word	0x000002f0


	//----- nvinfo : EIATTR_CRS_STACK_SIZE
	.align		4
.L_105:
        /*0074*/ 	.byte	0x04, 0x1e
        /*0076*/ 	.short	(.L_107 - .L_106)
.L_106:
        /*0078*/ 	.word	0x00000000


	//----- nvinfo : EIATTR_CBANK_PARAM_SIZE
	.align		4
.L_107:
        /*007c*/ 	.byte	0x03, 0x19
        /*007e*/ 	.short	0x0020


	//----- nvinfo : EIATTR_PARAM_CBANK
	.align		4
        /*0080*/ 	.byte	0x04, 0x0a
        /*0082*/ 	.short	(.L_109 - .L_108)
	.align		4
.L_108:
        /*0084*/ 	.word	index@(.nv.constant0._Z12solvePoissonPKfS0_P6float2ii)
        /*0088*/ 	.short	0x0380
        /*008a*/ 	.short	0x0020


	//----- nvinfo : EIATTR_SW_WAR
	.align		4
.L_109:
        /*008c*/ 	.byte	0x04, 0x36
        /*008e*/ 	.short	(.L_111 - .L_110)
.L_110:
        /*0090*/ 	.word	0x00000008
.L_111:


//--------------------- .nv.info._Z10computeRHSPKfS0_P6float2fffii --------------------------
	.section	.nv.info._Z10computeRHSPKfS0_P6float2fffii,"",@"SHT_CUDA_INFO"
	.sectionflags	@""
	.align	4


	//----- nvinfo : EIATTR_CUDA_API_VERSION
	.align		4
        /*0000*/ 	.byte	0x04, 0x37
        /*0002*/ 	.short	(.L_113 - .L_112)
.L_112:
        /*0004*/ 	.word	0x00000082


	//----- nvinfo : EIATTR_KPARAM_INFO
	.align		4
.L_113:
        /*0008*/ 	.byte	0x04, 0x17
        /*000a*/ 	.short	(.L_115 - .L_114)
.L_114:
        /*000c*/ 	.word	0x00000000
        /*0010*/ 	.short	0x0007
        /*0012*/ 	.short	0x0028
        /*0014*/ 	.byte	0x00, 0xf0, 0x11, 0x00


	//----- nvinfo : EIATTR_KPARAM_INFO
	.align		4
.L_115:
        /*0018*/ 	.byte	0x04, 0x17
        /*001a*/ 	.short	(.L_117 - .L_116)
.L_116:
        /*001c*/ 	.word	0x00000000
        /*0020*/ 	.short	0x0006
        /*0022*/ 	.short	0x0024
        /*0024*/ 	.byte	0x00, 0xf0, 0x11, 0x00


	//----- nvinfo : EIATTR_KPARAM_INFO
	.align		4
.L_117:
        /*0028*/ 	.byte	0x04, 0x17
        /*002a*/ 	.short	(.L_119 - .L_118)
.L_118:
        /*002c*/ 	.word	0x00000000
        /*0030*/ 	.short	0x0005
        /*0032*/ 	.short	0x0020
        /*0034*/ 	.byte	0x00, 0xf0, 0x11, 0x00


	//----- nvinfo : EIATTR_KPARAM_INFO
	.align		4
.L_119:
        /*0038*/ 	.byte	0x04, 0x17
        /*003a*/ 	.short	(.L_121 - .L_120)
.L_120:
        /*003c*/ 	.word	0x00000000
        /*0040*/ 	.short	0x0004
        /*0042*/ 	.short	0x001c
        /*0044*/ 	.byte	0x00, 0xf0, 0x11, 0x00


	//----- nvinfo : EIATTR_KPARAM_INFO
	.align		4
.L_121:
        /*0048*/ 	.byte	0x04, 0x17
        /*004a*/ 	.short	(.L_123 - .L_122)
.L_122:
        /*004c*/ 	.word	0x00000000
        /*0050*/ 	.short	0x0003
        /*0052*/ 	.short	0x0018
        /*0054*/ 	.byte	0x00, 0xf0, 0x11, 0x00


	//----- nvinfo : EIATTR_KPARAM_INFO
	.align		4
.L_123:
        /*0058*/ 	.byte	0x04, 0x17
        /*005a*/ 	.short	(.L_125 - .L_124)
.L_124:
        /*005c*/ 	.word	0x00000000
        /*0060*/ 	.short	0x0002
        /*0062*/ 	.short	0x0010
        /*0064*/ 	.byte	0x00, 0xf5, 0x21, 0x00


	//----- nvinfo : EIATTR_KPARAM_INFO
	.align		4
.L_125:
        /*0068*/ 	.byte	0x04, 0x17
        /*006a*/ 	.short	(.L_127 - .L_126)
.L_126:
        /*006c*/ 	.word	0x00000000
        /*0070*/ 	.short	0x0001
        /*0072*/ 	.short	0x0008
        /*0074*/ 	.byte	0x00, 0xf5, 0x21, 0x00


	//----- nvinfo : EIATTR_KPARAM_INFO
	.align		4
.L_127:
        /*0078*/ 	.byte	0x04, 0x17
        /*007a*/ 	.short	(.L_129 - .L_128)
.L_128:
        /*007c*/ 	.word	0x00000000
        /*0080*/ 	.short	0x0000
        /*0082*/ 	.short	0x0000
        /*0084*/ 	.byte	0x00, 0xf5, 0x21, 0x00


	//----- nvinfo : EIATTR_SPARSE_MMA_MASK
	.align		4
.L_129:
        /*0088*/ 	.byte	0x03, 0x50
        /*008a*/ 	.short	0x0000


	//----- nvinfo : EIATTR_MAXREG_COUNT
	.align		4
        /*008c*/ 	.byte	0x03, 0x1b
        /*008e*/ 	.short	0x00ff


	//----- nvinfo : EIATTR_MERCURY_ISA_VERSION
	.align		4
        /*0090*/ 	.byte	0x03, 0x5f
        /*0092*/ 	.short	0x0101


	//----- nvinfo : EIATTR_VRC_CTA_INIT_COUNT
	.align		4
        /*0094*/ 	.byte	0x02, 0x4a
	.zero		1
	.zero		1


	//----- nvinfo : EIATTR_EXIT_INSTR_OFFSETS
	.align		4
        /*0098*/ 	.byte	0x04, 0x1c
        /*009a*/ 	.short	(.L_131 - .L_130)


	//   ....[0]....
.L_130:
        /*009c*/ 	.word	0x000000d0


	//   ....[1]....
        /*00a0*/ 	.word	0x000004b0


	//----- nvinfo : EIATTR_CRS_STACK_SIZE
	.align		4
.L_131:
        /*00a4*/ 	.byte	0x04, 0x1e
        /*00a6*/ 	.short	(.L_133 - .L_132)
.L_132:
        /*00a8*/ 	.word	0x00000000


	//----- nvinfo : EIATTR_CBANK_PARAM_SIZE
	.align		4
.L_133:
        /*00ac*/ 	.byte	0x03, 0x19
        /*00ae*/ 	.short	0x002c


	//----- nvinfo : EIATTR_PARAM_CBANK
	.align		4
        /*00b0*/ 	.byte	0x04, 0x0a
        /*00b2*/ 	.short	(.L_135 - .L_134)
	.align		4
.L_134:
        /*00b4*/ 	.word	index@(.nv.constant0._Z10computeRHSPKfS0_P6float2fffii)
        /*00b8*/ 	.short	0x0380
        /*00ba*/ 	.short	0x002c


	//----- nvinfo : EIATTR_SW_WAR
	.align		4
.L_135:
        /*00bc*/ 	.byte	0x04, 0x36
        /*00be*/ 	.short	(.L_137 - .L_136)
.L_136:
        /*00c0*/ 	.word	0x00000008
.L_137:


//--------------------- .nv.callgraph             --------------------------
	.section	.nv.callgraph,"",@"SHT_CUDA_CALLGRAPH"
	.align	4
	.sectionentsize	8
	.align		4
        /*0000*/ 	.word	0x00000000
	.align		4
        /*0004*/ 	.word	0xffffffff
	.align		4
        /*0008*/ 	.word	0x00000000
	.align		4
        /*000c*/ 	.word	0xfffffffe
	.align		4
        /*0010*/ 	.word	0x00000000
	.align		4
        /*0014*/ 	.word	0xfffffffd
	.align		4
        /*0018*/ 	.word	0x00000000
	.align		4
        /*001c*/ 	.word	0xfffffffc


//--------------------- .text._Z27complex2RealScaledOptimizedP6float2Pfiif --------------------------
	.section	.text._Z27complex2RealScaledOptimizedP6float2Pfiif,"ax",@progbits
	.align	128
        .global         _Z27complex2RealScaledOptimizedP6float2Pfiif
        .type           _Z27complex2RealScaledOptimizedP6float2Pfiif,@function
        .size           _Z27complex2RealScaledOptimizedP6float2Pfiif,(.L_x_51 - _Z27complex2RealScaledOptimizedP6float2Pfiif)
        .other          _Z27complex2RealScaledOptimizedP6float2Pfiif,@"STO_CUDA_ENTRY STV_DEFAULT"
_Z27complex2RealScaledOptimizedP6float2Pfiif:
.text._Z27complex2RealScaledOptimizedP6float2Pfiif:
[----:B------:R-:W-:Y:S01]  /*0000*/  LDC R1, c[0x0][0x37c] ;  /* 0x0000df00ff017b82 */ /* 0x000fe20000000800 */
[----:B------:R-:W0:Y:S07]  /*0010*/  S2R R7, SR_TID.Y ;  /* 0x0000000000077919 */ /* 0x000e2e0000002200 */
[----:B------:R-:W1:Y:S01]  /*0020*/  LDC R3, c[0x0][0x360] ;  /* 0x0000d800ff037b82 */ /* 0x000e620000000800 */
[----:B------:R-:W2:Y:S01]  /*0030*/  LDCU.64 UR8, c[0x0][0x390] ;  /* 0x00007200ff0877ac */ /* 0x000ea20008000a00 */
[----:B------:R-:W1:Y:S06]  /*0040*/  S2R R2, SR_TID.X ;  /* 0x0000000000027919 */ /* 0x000e6c0000002100 */
[----:B------:R-:W0:Y:S08]  /*0050*/  S2UR UR5, SR_CTAID.Y ;  /* 0x00000000000579c3 */ /* 0x000e300000002600 */
[----:B------:R-:W0:Y:S08]  /*0060*/  LDC R0, c[0x0][0x364] ;  /* 0x0000d900ff007b82 */ /* 0x000e300000000800 */
[----:B------:R-:W1:Y:S01]  /*0070*/  S2UR UR4, SR_CTAID.X ;  /* 0x00000000000479c3 */ /* 0x000e620000002500 */
[----:B0-----:R-:W-:-:S05]  /*0080*/  IMAD R7, R0, UR5, R7 ;  /* 0x0000000500077c24 */ /* 0x001fca000f8e0207 */
[----:B--2---:R-:W-:Y:S01]  /*0090*/  ISETP.GE.AND P0, PT, R7, UR9, PT ;  /* 0x0000000907007c0c */ /* 0x004fe2000bf06270 */
[----:B-1----:R-:W-:-:S05]  /*00a0*/  IMAD R0, R3, UR4, R2 ;  /* 0x0000000403007c24 */ /* 0x002fca000f8e0202 */
[----:B------:R-:W-:-:S13]  /*00b0*/  ISETP.GE.OR P0, PT, R0, UR8, P0 ;  /* 0x0000000800007c0c */ /* 0x000fda0008706670 */
[----:B------:R-:W-:Y:S05]  /*00c0*/  @P0 EXIT ;  /* 0x000000000000094d */ /* 0x000fea0003800000 */
[----:B------:R-:W0:Y:S01]  /*00d0*/  S2UR UR5, SR_CgaCtaId ;  /* 0x00000000000579c3 */ /* 0x000e220000008800 */
[----:B------:R-:W-:Y:S01]  /*00e0*/  ISETP.NE.AND P0, PT, R2, RZ, PT ;  /* 0x000000ff0200720c */ /* 0x000fe20003f05270 */
[----:B------:R-:W-:Y:S01]  /*00f0*/  UMOV UR4, 0x400 ;  /* 0x0000040000047882 */ /* 0x000fe20000000000 */
[----:B------:R-:W1:Y:S01]  /*0100*/  LDCU.64 UR6, c[0x0][0x358] ;  /* 0x00006b00ff0677ac */ /* 0x000e620008000a00 */
[----:B------:R-:W-:-:S04]  /*0110*/  IMAD R9, R7, UR8, R0 ;  /* 0x0000000807097c24 */ /* 0x000fc8000f8e0200 */
[----:B------:R-:W2:Y:S08]  /*0120*/  LDC.64 R4, c[0x0][0x380] ;  /* 0x0000e000ff047b82 */ /* 0x000eb00000000a00 */
[----:B------:R-:W3:Y:S01]  /*0130*/  @!P0 LDC.64 R2, c[0x0][0x380] ;  /* 0x0000e000ff028b82 */ /* 0x000ee20000000a00 */
[----:B0-----:R-:W-:-:S07]  /*0140*/  ULEA UR4, UR5, UR4, 0x18 ;  /* 0x0000000405047291 */ /* 0x001fce000f8ec0ff */
[----:B------:R-:W0:Y:S01]  /*0150*/  LDC.64 R6, c[0x0][0x388] ;  /* 0x0000e200ff067b82 */ /* 0x000e220000000a00 */
[----:B------:R-:W4:Y:S01]  /*0160*/  LDCU UR5, c[0x0][0x398] ;  /* 0x00007300ff0577ac */ /* 0x000f220008000800 */
[C---:B--2---:R-:W-:Y:S01]  /*0170*/  IMAD.WIDE R4, R9.reuse, 0x8, R4 ;  /* 0x0000000809047825 */ /* 0x044fe200078e0204 */
[----:B------:R-:W2:Y:S05]  /*0180*/  @P0 LDS R8, [UR4] ;  /* 0x00000004ff080984 */ /* 0x000eaa0008000800 */
[----:B-1----:R-:W2:Y:S04]  /*0190*/  LDG.E.CONSTANT R5, desc[UR6][R4.64] ;  /* 0x0000000604057981 */ /* 0x002ea8000c1e9900 */
[----:B---3--:R-:W2:Y:S01]  /*01a0*/  @!P0 LDG.E.CONSTANT R8, desc[UR6][R2.64] ;  /* 0x0000000602088981 */ /* 0x008ea2000c1e9900 */
[----:B0-----:R-:W-:-:S04]  /*01b0*/  IMAD.WIDE R6, R9, 0x4, R6 ;  /* 0x0000000409067825 */ /* 0x001fc800078e0206 */
[----:B--2---:R-:W-:Y:S01]  /*01c0*/  FADD R0, R5, -R8 ;  /* 0x8000000805007221 */ /* 0x004fe20000000000 */
[----:B------:R-:W-:Y:S03]  /*01d0*/  @!P0 STS [UR4], R8 ;  /* 0x00000008ff008988 */ /* 0x000fe60008000804 */
[----:B----4-:R-:W-:-:S05]  /*01e0*/  FMUL R9, R0, UR5 ;  /* 0x0000000500097c20 */ /* 0x010fca0008400000 */
[----:B------:R-:W-:Y:S01]  /*01f0*/  STG.E desc[UR6][R6.64], R9 ;  /* 0x0000000906007986 */ /* 0x000fe2000c101906 */
[----:B------:R-:W-:Y:S05]  /*0200*/  EXIT ;  /* 0x000000000000794d */ /* 0x000fea0003800000 */
.L_x_0:
[----:B------:R-:W-:-:S00]  /*0210*/  BRA `(.L_x_0) ;  /* 0xfffffffc00fc7947 */ /* 0x000fc0000383ffff */
[----:B------:R-:W-:-:S00]  /*0220*/  NOP ;  /* 0x0000000000007918 */ /* 0x000fc00000000000 */
        /* <DEDUP_REMOVED lines=13> */
.L_x_51:


//--------------------- .text._Z18complex2RealScaledP6float2Pfiif --------------------------
	.section	.text._Z18complex2RealScaledP6float2Pfiif,"ax",@progbits
	.align	128
        .global         _Z18complex2RealScaledP6float2Pfiif
        .type           _Z18complex2RealScaledP6float2Pfiif,@function
        .size           _Z18complex2RealScaledP6float2Pfiif,(.L_x_52 - _Z18complex2RealScaledP6float2Pfiif)
        .other          _Z18complex2RealScaledP6float2Pfiif,@"STO_CUDA_ENTRY STV_DEFAULT"
_Z18complex2RealScaledP6float2Pfiif:
.text._Z18complex2RealScaledP6float2Pfiif:
        /* <DEDUP_REMOVED lines=13> */
[----:B------:R-:W0:Y:S01]  /*00d0*/  LDC.64 R2, c[0x0][0x380] ;  /* 0x0000e000ff027b82 */ /* 0x000e220000000a00 */
[----:B------:R-:W1:Y:S01]  /*00e0*/  LDCU.64 UR4, c[0x0][0x358] ;  /* 0x00006b00ff0477ac */ /* 0x000e620008000a00 */
[----:B------:R-:W-:Y:S01]  /*00f0*/  IMAD R9, R7, UR6, R0 ;  /* 0x0000000607097c24 */ /* 0x000fe2000f8e0200 */
[----:B------:R-:W2:Y:S05]  /*0100*/  LDCU UR7, c[0x0][0x398] ;  /* 0x00007300ff0777ac */ /* 0x000eaa0008000800 */
[----:B------:R-:W3:Y:S08]  /*0110*/  LDC.64 R4, c[0x0][0x380] ;  /* 0x0000e000ff047b82 */ /* 0x000ef00000000a00 */
[----:B------:R-:W4:Y:S01]  /*0120*/  LDC.64 R6, c[0x0][0x388] ;  /* 0x0000e200ff067b82 */ /* 0x000f220000000a00 */
[----:B0-----:R-:W-:-:S06]  /*0130*/  IMAD.WIDE R2, R9, 0x8, R2 ;  /* 0x0000000809027825 */ /* 0x001fcc00078e0202 */
[----:B-1----:R-:W5:Y:S04]  /*0140*/  LDG.E.CONSTANT R2, desc[UR4][R2.64] ;  /* 0x0000000402027981 */ /* 0x002f68000c1e9900 */
[----:B---3--:R-:W5:Y:S01]  /*0150*/  LDG.E.CONSTANT R5, desc[UR4][R4.64] ;  /* 0x0000000404057981 */ /* 0x008f62000c1e9900 */
[----:B----4-:R-:W-:-:S04]  /*0160*/  IMAD.WIDE R6, R9, 0x4, R6 ;  /* 0x0000000409067825 */ /* 0x010fc800078e0206 */
[----:B-----5:R-:W-:-:S04]  /*0170*/  FADD R0, R2, -R5 ;  /* 0x8000000502007221 */ /* 0x020fc80000000000 */
[----:B--2---:R-:W-:-:S05]  /*0180*/  FMUL R9, R0, UR7 ;  /* 0x0000000700097c20 */ /* 0x004fca0008400000 */
[----:B------:R-:W-:Y:S01]  /*0190*/  STG.E desc[UR4][R6.64], R9 ;  /* 0x0000000906007986 */ /* 0x000fe2000c101904 */
[----:B------:R-:W-:Y:S05]  /*01a0*/  EXIT ;  /* 0x000000000000794d */ /* 0x000fea0003800000 */
.L_x_1:
        /* <DEDUP_REMOVED lines=13> */
.L_x_52:


//--------------------- .text._Z18solvePoissonSharedPKfS0_P6float2ii --------------------------
	.section	.text._Z18solvePoissonSharedPKfS0_P6float2ii,"ax",@progbits
	.align	128
        .global         _Z18solvePoissonSharedPKfS0_P6float2ii
        .type           _Z18solvePoissonSharedPKfS0_P6float2ii,@function
        .size           _Z18solvePoissonSharedPKfS0_P6float2ii,(.L_x_48 - _Z18solvePoissonSharedPKfS0_P6float2ii)
        .other          _Z18solvePoissonSharedPKfS0_P6float2ii,@"STO_CUDA_ENTRY STV_DEFAULT"
_Z18solvePoissonSharedPKfS0_P6float2ii:
.text._Z18solvePoissonSharedPKfS0_P6float2ii:
        /* <DEDUP_REMOVED lines=14> */
[----:B------:R-:W1:Y:S07]  /*00e0*/  LDCU.64 UR8, c[0x0][0x358] ;  /* 0x00006b00ff0877ac */ /* 0x000e6e0008000a00 */
[----:B------:R-:W2:Y:S01]  /*00f0*/  LDC.64 R6, c[0x0][0x388] ;  /* 0x0000e200ff067b82 */ /* 0x000ea20000000a00 */
[----:B0-----:R-:W-:-:S06]  /*0100*/  IMAD.WIDE R4, R3, 0x4, R4 ;  /* 0x0000000403047825 */ /* 0x001fcc00078e0204 */
[----:B-1----:R-:W3:Y:S01]  /*0110*/  LDG.E.CONSTANT R4, desc[UR8][R4.64] ;  /* 0x0000000804047981 */ /* 0x002ee2000c1e9900 */
[----:B--2---:R-:W-:-:S06]  /*0120*/  IMAD.WIDE.U32 R6, R2, 0x4, R6 ;  /* 0x0000000402067825 */ /* 0x004fcc00078e0006 */
[----:B------:R-:W2:Y:S01]  /*0130*/  LDG.E.CONSTANT R6, desc[UR8][R6.64] ;  /* 0x0000000806067981 */ /* 0x000ea2000c1e9900 */
[----:B------:R-:W0:Y:S01]  /*0140*/  S2UR UR6, SR_CgaCtaId ;  /* 0x00000000000679c3 */ /* 0x000e220000008800 */
[----:B------:R-:W-:Y:S02]  /*0150*/  UMOV UR4, 0x400 ;  /* 0x0000040000047882 */ /* 0x000fe40000000000 */
[----:B------:R-:W-:Y:S02]  /*0160*/  UIADD3 UR5, UPT, UPT, UR4, 0x40, URZ ;  /* 0x0000004004057890 */ /* 0x000fe4000fffe0ff */
[----:B0-----:R-:W-:Y:S02]  /*0170*/  ULEA UR4, UR6, UR4, 0x18 ;  /* 0x0000000406047291 */ /* 0x001fe4000f8ec0ff */
[----:B------:R-:W-:-:S04]  /*0180*/  ULEA UR5, UR6, UR5, 0x18 ;  /* 0x0000000506057291 */ /* 0x000fc8000f8ec0ff */
[----:B------:R-:W-:Y:S02]  /*0190*/  LEA R9, R9, UR4, 0x2 ;  /* 0x0000000409097c11 */ /* 0x000fe4000f8e10ff */
[----:B------:R-:W-:Y:S01]  /*01a0*/  LEA R11, R11, UR5, 0x2 ;  /* 0x000000050b0b7c11 */ /* 0x000fe2000f8e10ff */
[----:B------:R-:W-:Y:S02]  /*01b0*/  UMOV UR4, 0x3f800000 ;  /* 0x3f80000000047882 */ /* 0x000fe40000000000 */
[----:B------:R-:W-:Y:S01]  /*01c0*/  IMAD.U32 R8, RZ, RZ, UR4 ;  /* 0x00000004ff087e24 */ /* 0x000fe2000f8e00ff */
[----:B------:R-:W-:Y:S01]  /*01d0*/  BSSY.RECONVERGENT B1, `(.L_x_2) ;  /* 0x0000014000017945 */ /* 0x000fe20003800200 */
[----:B------:R-:W-:Y:S01]  /*01e0*/  LOP3.LUT P2, RZ, R3, R2, RZ, 0xfc, !PT ;  /* 0x0000000203ff7212 */ /* 0x000fe2000784fcff */
[----:B---3--:R-:W-:Y:S04]  /*01f0*/  STS [R9], R4 ;  /* 0x0000000409007388 */ /* 0x008fe80000000800 */
[----:B--2---:R-:W-:Y:S01]  /*0200*/  STS [R11], R6 ;  /* 0x000000060b007388 */ /* 0x004fe20000000800 */
[----:B------:R-:W-:Y:S06]  /*0210*/  BAR.SYNC.DEFER_BLOCKING 0x0 ;  /* 0x0000000000007b1d */ /* 0x000fec0000010000 */
[----:B------:R-:W0:Y:S04]  /*0220*/  LDS R5, [R11] ;  /* 0x000000000b057984 */ /* 0x000e280000000800 */
[----:B------:R-:W1:Y:S01]  /*0230*/  LDS R0, [R9] ;  /* 0x0000000009007984 */ /* 0x000e620000000800 */
[----:B0-----:R-:W-:-:S04]  /*0240*/  FMUL R5, R5, R5 ;  /* 0x0000000505057220 */ /* 0x001fc80000400000 */
[----:B-1----:R-:W-:-:S04]  /*0250*/  FFMA R5, R0, R0, R5 ;  /* 0x0000000000057223 */ /* 0x002fc80000000005 */
[----:B------:R-:W0:Y:S08]  /*0260*/  MUFU.RCP R0, R5 ;  /* 0x0000000500007308 */ /* 0x000e300000001000 */
[----:B------:R-:W1:Y:S01]  /*0270*/  FCHK P0, -R8, R5 ;  /* 0x0000000508007302 */ /* 0x000e620000000100 */
[----:B0-----:R-:W-:-:S04]  /*0280*/  FFMA R7, -R5, R0, 1 ;  /* 0x3f80000005077423 */ /* 0x001fc80000000100 */
[----:B------:R-:W-:-:S04]  /*0290*/  FFMA R0, R0, R7, R0 ;  /* 0x0000000700007223 */ /* 0x000fc80000000000 */
[----:B------:R-:W-:-:S04]  /*02a0*/  FFMA R4, R0, -1, RZ ;  /* 0xbf80000000047823 */ /* 0x000fc800000000ff */
[----:B------:R-:W-:-:S04]  /*02b0*/  FFMA R7, -R5, R4, -1 ;  /* 0xbf80000005077423 */ /* 0x000fc80000000104 */
[----:B------:R-:W-:Y:S01]  /*02c0*/  FFMA R0, R0, R7, R4 ;  /* 0x0000000700007223 */ /* 0x000fe20000000004 */
[----:B-1----:R-:W-:Y:S06]  /*02d0*/  @!P0 BRA `(.L_x_3) ;  /* 0x00000000000c8947 */ /* 0x002fec0003800000 */
[----:B------:R-:W-:-:S07]  /*02e0*/  MOV R4, 0x300 ;  /* 0x0000030000047802 */ /* 0x000fce0000000f00 */
[----:B------:R-:W-:Y:S05]  /*02f0*/  CALL.REL.NOINC `($__internal_0_$__cuda_sm3x_div_rn_noftz_f32_slowpath) ;  /* 0x0000000000307944 */ /* 0x000fea0003c00000 */
[----:B------:R-:W-:-:S07]  /*0300*/  IMAD.MOV.U32 R0, RZ, RZ, R9 ;  /* 0x000000ffff007224 */ /* 0x000fce00078e0009 */
.L_x_3:
[----:B------:R-:W-:Y:S05]  /*0310*/  BSYNC.RECONVERGENT B1 ;  /* 0x0000000000017941 */ /* 0x000fea0003800200 */
.L_x_2:
[----:B------:R-:W0:Y:S01]  /*0320*/  LDC.64 R4, c[0x0][0x390] ;  /* 0x0000e400ff047b82 */ /* 0x000e220000000a00 */
[----:B------:R-:W1:Y:S02]  /*0330*/  LDCU UR4, c[0x0][0x398] ;  /* 0x00007300ff0477ac */ /* 0x000e640008000800 */
[----:B-1----:R-:W-:-:S04]  /*0340*/  IMAD R3, R2, UR4, R3 ;  /* 0x0000000402037c24 */ /* 0x002fc8000f8e0203 */
[----:B0-----:R-:W-:-:S05]  /*0350*/  IMAD.WIDE R2, R3, 0x8, R4 ;  /* 0x0000000803027825 */ /* 0x001fca00078e0204 */
[----:B------:R-:W2:Y:S01]  /*0360*/  LDG.E.64 R4, desc[UR8][R2.64] ;  /* 0x0000000802047981 */ /* 0x000ea2000c1e1b00 */
[----:B------:R-:W-:-:S05]  /*0370*/  FSEL R0, R0, 1, P2 ;  /* 0x3f80000000007808 */ /* 0x000fca0001000000 */
[C---:B--2---:R-:W-:Y:S01]  /*0380*/  FMUL R4, R0.reuse, R4 ;  /* 0x0000000400047220 */ /* 0x044fe20000400000 */
[----:B------:R-:W-:-:S05]  /*0390*/  FMUL R5, R0, R5 ;  /* 0x0000000500057220 */ /* 0x000fca0000400000 */
[----:B------:R-:W-:Y:S01]  /*03a0*/  STG.E.64 desc[UR8][R2.64], R4 ;  /* 0x0000000402007986 */ /* 0x000fe2000c101b08 */
[----:B------:R-:W-:Y:S05]  /*03b0*/  EXIT ;  /* 0x000000000000794d */ /* 0x000fea0003800000 */
        .weak           $__internal_0_$__cuda_sm3x_div_rn_noftz_f32_slowpath
        .type           $__internal_0_$__cuda_sm3x_div_rn_noftz_f32_slowpath,@function
        .size           $__internal_0_$__cuda_sm3x_div_rn_noftz_f32_slowpath,(.L_x_48 - $__internal_0_$__cuda_sm3x_div_rn_noftz_f32_slowpath)
$__internal_0_$__cuda_sm3x_div_rn_noftz_f32_slowpath:
[--C-:B------:R-:W-:Y:S01]  /*03c0*/  SHF.R.U32.HI R0, RZ, 0x17, R5.reuse ;  /* 0x00000017ff007819 */ /* 0x100fe20000011605 */
[----:B------:R-:W-:Y:S04]  /*03d0*/  BSSY.RECONVERGENT B0, `(.L_x_4) ;  /* 0x000005c000007945 */ /* 0x000fe80003800200 */
[----:B------:R-:W-:Y:S01]  /*03e0*/  BSSY.RELIABLE B2, `(.L_x_5) ;  /* 0x000001b000027945 */ /* 0x000fe20003800100 */
[----:B------:R-:W-:Y:S01]  /*03f0*/  IMAD.MOV.U32 R8, RZ, RZ, R5 ;  /* 0x000000ffff087224 */ /* 0x000fe200078e0005 */
[----:B------:R-:W-:-:S05]  /*0400*/  LOP3.LUT R6, R0, 0xff, RZ, 0xc0, !PT ;  /* 0x000000ff00067812 */ /* 0x000fca00078ec0ff */
[----:B------:R-:W-:-:S05]  /*0410*/  VIADD R9, R6, 0xffffffff ;  /* 0xffffffff06097836 */ /* 0x000fca0000000000 */
[----:B------:R-:W-:-:S13]  /*0420*/  ISETP.GT.U32.AND P0, PT, R9, 0xfd, PT ;  /* 0x000000fd0900780c */ /* 0x000fda0003f04070 */
[----:B------:R-:W-:Y:S01]  /*0430*/  @!P0 IMAD.MOV.U32 R7, RZ, RZ, RZ ;  /* 0x000000ffff078224 */ /* 0x000fe200078e00ff */
[----:B------:R-:W-:Y:S06]  /*0440*/  @!P0 BRA `(.L_x_6) ;  /* 0x0000000000508947 */ /* 0x000fec0003800000 */
[----:B------:R-:W-:Y:S01]  /*0450*/  FSETP.GTU.FTZ.AND P0, PT, |R5|, +INF , PT ;  /* 0x7f8000000500780b */ /* 0x000fe20003f1c200 */
[----:B------:R-:W-:-:S12]  /*0460*/  IMAD.MOV.U32 R0, RZ, RZ, R5 ;  /* 0x000000ffff007224 */ /* 0x000fd800078e0005 */
[----:B------:R-:W-:Y:S05]  /*0470*/  @P0 BREAK.RELIABLE B2 ;  /* 0x0000000000020942 */ /* 0x000fea0003800100 */
[----:B------:R-:W-:Y:S05]  /*0480*/  @P0 BRA `(.L_x_7) ;  /* 0x00000004003c0947 */ /* 0x000fea0003800000 */
[----:B------:R-:W-:-:S05]  /*0490*/  IMAD.MOV.U32 R5, RZ, RZ, -0x40800000 ;  /* 0xbf800000ff057424 */ /* 0x000fca00078e00ff */
[----:B------:R-:W-:-:S13]  /*04a0*/  LOP3.LUT P0, RZ, R8, 0x7fffffff, R5, 0xc8, !PT ;  /* 0x7fffffff08ff7812 */ /* 0x000fda000780c805 */
[----:B------:R-:W-:Y:S05]  /*04b0*/  @!P0 BREAK.RELIABLE B2 ;  /* 0x0000000000028942 */ /* 0x000fea0003800100 */
[----:B------:R-:W-:Y:S05]  /*04c0*/  @!P0 BRA `(.L_x_8) ;  /* 0x0000000400248947 */ /* 0x000fea0003800000 */
[----:B------:R-:W-:Y:S02]  /*04d0*/  FSETP.NEU.FTZ.AND P0, PT, |R0|, +INF , PT ;  /* 0x7f8000000000780b */ /* 0x000fe40003f1d200 */
[----:B------:R-:W-:-:S04]  /*04e0*/  LOP3.LUT P1, RZ, R5, 0x7fffffff, RZ, 0xc0, !PT ;  /* 0x7fffffff05ff7812 */ /* 0x000fc8000782c0ff */
[----:B------:R-:W-:-:S13]  /*04f0*/  PLOP3.LUT P0, PT, P0, P1, PT, 0x2f, 0xf2 ;  /* 0x0000000000f2781c */ /* 0x000fda0000702577 */
[----:B------:R-:W-:Y:S05]  /*0500*/  @P0 BREAK.RELIABLE B2 ;  /* 0x0000000000020942 */ /* 0x000fea0003800100 */
[----:B------:R-:W-:Y:S05]  /*0510*/  @P0 BRA `(.L_x_9) ;  /* 0x0000000400080947 */ /* 0x000fea0003800000 */
[----:B------:R-:W-:-:S13]  /*0520*/  LOP3.LUT P0, RZ, R8, 0x7fffffff, RZ, 0xc0, !PT ;  /* 0x7fffffff08ff7812 */ /* 0x000fda000780c0ff */
[----:B------:R-:W-:Y:S05]  /*0530*/  @!P0 BREAK.RELIABLE B2 ;  /* 0x0000000000028942 */ /* 0x000fea0003800100 */
[----:B------:R-:W-:Y:S05]  /*0540*/  @!P0 BRA `(.L_x_10) ;  /* 0x0000000000f08947 */ /* 0x000fea0003800000 */
[----:B------:R-:W-:Y:S01]  /*0550*/  ISETP.GE.AND P0, PT, R9, RZ, PT ;  /* 0x000000ff0900720c */ /* 0x000fe20003f06270 */
[----:B------:R-:W-:-:S12]  /*0560*/  IMAD.MOV.U32 R7, RZ, RZ, RZ ;  /* 0x000000ffff077224 */ /* 0x000fd800078e00ff */
[----:B------:R-:W-:Y:S01]  /*0570*/  @!P0 FFMA R8, R0, 1.84467440737095516160e+19, RZ ;  /* 0x5f80000000088823 */ /* 0x000fe200000000ff */
[----:B------:R-:W-:-:S07]  /*0580*/  @!P0 VIADD R7, R7, 0x40 ;  /* 0x0000004007078836 */ /* 0x000fce0000000000 */
.L_x_6:
[----:B------:R-:W-:Y:S05]  /*0590*/  BSYNC.RELIABLE B2 ;  /* 0x0000000000027941 */ /* 0x000fea0003800100 */
.L_x_5:
[----:B------:R-:W-:Y:S01]  /*05a0*/  LEA R5, R6, 0xc0800000, 0x17 ;  /* 0xc080000006057811 */ /* 0x000fe200078eb8ff */
[----:B------:R-:W-:Y:S01]  /*05b0*/  UMOV UR4, 0xbf800000 ;  /* 0xbf80000000047882 */ /* 0x000fe20000000000 */
[----:B------:R-:W-:Y:S01]  /*05c0*/  IADD3 R6, PT, PT, R7, 0x7f, -R6 ;  /* 0x0000007f07067810 */ /* 0x000fe20007ffe806 */
[----:B------:R-:W-:Y:S02]  /*05d0*/  BSSY.RECONVERGENT B2, `(.L_x_11) ;  /* 0x0000032000027945 */ /* 0x000fe40003800200 */
[----:B------:R-:W-:-:S04]  /*05e0*/  IMAD.IADD R5, R8, 0x1, -R5 ;  /* 0x0000000108057824 */ /* 0x000fc800078e0a05 */
[----:B------:R-:W0:Y:S01]  /*05f0*/  MUFU.RCP R0, R5 ;  /* 0x0000000500007308 */ /* 0x000e220000001000 */
[----:B------:R-:W-:-:S04]  /*0600*/  FADD.FTZ R9, -R5, -RZ ;  /* 0x800000ff05097221 */ /* 0x000fc80000010100 */
[----:B0-----:R-:W-:-:S04]  /*0610*/  FFMA R11, R0, R9, 1 ;  /* 0x3f800000000b7423 */ /* 0x001fc80000000009 */
[----:B------:R-:W-:-:S04]  /*0620*/  FFMA R0, R0, R11, R0 ;  /* 0x0000000b00007223 */ /* 0x000fc80000000000 */
[----:B------:R-:W-:-:S04]  /*0630*/  FFMA R8, R0, UR4, RZ ;  /* 0x0000000400087c23 */ /* 0x000fc800080000ff */
[----:B------:R-:W-:-:S04]  /*0640*/  FFMA R11, R9, R8, UR4 ;  /* 0x00000004090b7e23 */ /* 0x000fc80008000008 */
[----:B------:R-:W-:-:S04]  /*0650*/  FFMA R11, R0, R11, R8 ;  /* 0x0000000b000b7223 */ /* 0x000fc80000000008 */
[----:B------:R-:W-:-:S04]  /*0660*/  FFMA R10, R9, R11, UR4 ;  /* 0x00000004090a7e23 */ /* 0x000fc8000800000b */
[----:B------:R-:W-:-:S05]  /*0670*/  FFMA R9, R0, R10, R11 ;  /* 0x0000000a00097223 */ /* 0x000fca000000000b */
[----:B------:R-:W-:-:S04]  /*0680*/  SHF.R.U32.HI R8, RZ, 0x17, R9 ;  /* 0x00000017ff087819 */ /* 0x000fc80000011609 */
[----:B------:R-:W-:-:S05]  /*0690*/  LOP3.LUT R8, R8, 0xff, RZ, 0xc0, !PT ;  /* 0x000000ff08087812 */ /* 0x000fca00078ec0ff */
[----:B------:R-:W-:-:S04]  /*06a0*/  IMAD.IADD R8, R8, 0x1, R6 ;  /* 0x0000000108087824 */ /* 0x000fc800078e0206 */
[----:B------:R-:W-:-:S05]  /*06b0*/  VIADD R5, R8, 0xffffffff ;  /* 0xffffffff08057836 */ /* 0x000fca0000000000 */
[----:B------:R-:W-:-:S13]  /*06c0*/  ISETP.GE.U32.AND P0, PT, R5, 0xfe, PT ;  /* 0x000000fe0500780c */ /* 0x000fda0003f06070 */
[----:B------:R-:W-:Y:S05]  /*06d0*/  @!P0 BRA `(.L_x_12) ;  /* 0x0000000000808947 */ /* 0x000fea0003800000 */
[----:B------:R-:W-:-:S13]  /*06e0*/  ISETP.GT.AND P0, PT, R8, 0xfe, PT ;  /* 0x000000fe0800780c */ /* 0x000fda0003f04270 */
[----:B------:R-:W-:Y:S05]  /*06f0*/  @P0 BRA `(.L_x_13) ;  /* 0x00000000006c0947 */ /* 0x000fea0003800000 */
[----:B------:R-:W-:-:S13]  /*0700*/  ISETP.GE.AND P0, PT, R8, 0x1, PT ;  /* 0x000000010800780c */ /* 0x000fda0003f06270 */
[----:B------:R-:W-:Y:S05]  /*0710*/  @P0 BRA `(.L_x_14) ;  /* 0x0000000000740947 */ /* 0x000fea0003800000 */
[----:B------:R-:W-:Y:S02]  /*0720*/  ISETP.GE.AND P0, PT, R8, -0x18, PT ;  /* 0xffffffe80800780c */ /* 0x000fe40003f06270 */
[----:B------:R-:W-:-:S11]  /*0730*/  LOP3.LUT R9, R9, 0x80000000, RZ, 0xc0, !PT ;  /* 0x8000000009097812 */ /* 0x000fd600078ec0ff */
[----:B------:R-:W-:Y:S05]  /*0740*/  @!P0 BRA `(.L_x_14) ;  /* 0x0000000000688947 */ /* 0x000fea0003800000 */
[-CC-:B------:R-:W-:Y:S01]  /*0750*/  FFMA.RZ R5, R0, R10.reuse, R11.reuse ;  /* 0x0000000a00057223 */ /* 0x180fe2000000c00b */
[C---:B------:R-:W-:Y:S01]  /*0760*/  VIADD R7, R8.reuse, 0x20 ;  /* 0x0000002008077836 */ /* 0x040fe20000000000 */
[C---:B------:R-:W-:Y:S02]  /*0770*/  ISETP.NE.AND P3, PT, R8.reuse, RZ, PT ;  /* 0x000000ff0800720c */ /* 0x040fe40003f65270 */
[----:B------:R-:W-:Y:S01]  /*0780*/  ISETP.NE.AND P1, PT, R8, RZ, PT ;  /* 0x000000ff0800720c */ /* 0x000fe20003f25270 */
[----:B------:R-:W-:Y:S01]  /*0790*/  IMAD.MOV R8, RZ, RZ, -R8 ;  /* 0x000000ffff087224 */ /* 0x000fe200078e0a08 */
[----:B------:R-:W-:Y:S01]  /*07a0*/  LOP3.LUT R6, R5, 0x7fffff, RZ, 0xc0, !PT ;  /* 0x007fffff05067812 */ /* 0x000fe200078ec0ff */
[CCC-:B------:R-:W-:Y:S01]  /*07b0*/  FFMA.RP R5, R0.reuse, R10.reuse, R11.reuse ;  /* 0x0000000a00057223 */ /* 0x1c0fe2000000800b */
[----:B------:R-:W-:Y:S02]  /*07c0*/  FFMA.RM R0, R0, R10, R11 ;  /* 0x0000000a00007223 */ /* 0x000fe4000000400b */
[----:B------:R-:W-:-:S03]  /*07d0*/  LOP3.LUT R6, R6, 0x800000, RZ, 0xfc, !PT ;  /* 0x0080000006067812 */ /* 0x000fc600078efcff */
[----:B------:R-:W-:Y:S02]  /*07e0*/  FSETP.NEU.FTZ.AND P0, PT, R5, R0, PT ;  /* 0x000000000500720b */ /* 0x000fe40003f1d000 */
[----:B------:R-:W-:Y:S02]  /*07f0*/  SHF.L.U32 R7, R6, R7, RZ ;  /* 0x0000000706077219 */ /* 0x000fe400000006ff */
[----:B------:R-:W-:Y:S02]  /*0800*/  SEL R5, R8, RZ, P3 ;  /* 0x000000ff08057207 */ /* 0x000fe40001800000 */
[----:B------:R-:W-:Y:S02]  /*0810*/  ISETP.NE.AND P1, PT, R7, RZ, P1 ;  /* 0x000000ff0700720c */ /* 0x000fe40000f25270 */
[----:B------:R-:W-:Y:S02]  /*0820*/  SHF.R.U32.HI R5, RZ, R5, R6 ;  /* 0x00000005ff057219 */ /* 0x000fe40000011606 */
[----:B------:R-:W-:-:S02]  /*0830*/  PLOP3.LUT P0, PT, P0, P1, PT, 0xf8, 0x8f ;  /* 0x00000000008f781c */ /* 0x000fc40000703f70 */
[----:B------:R-:W-:Y:S02]  /*0840*/  SHF.R.U32.HI R7, RZ, 0x1, R5 ;  /* 0x00000001ff077819 */ /* 0x000fe40000011605 */
[----:B------:R-:W-:-:S04]  /*0850*/  SEL R0, RZ, 0x1, !P0 ;  /* 0x00000001ff007807 */ /* 0x000fc80004000000 */
[----:B------:R-:W-:-:S04]  /*0860*/  LOP3.LUT R0, R0, 0x1, R7, 0xf8, !PT ;  /* 0x0000000100007812 */ /* 0x000fc800078ef807 */
[----:B------:R-:W-:-:S05]  /*0870*/  LOP3.LUT R0, R0, R5, RZ, 0xc0, !PT ;  /* 0x0000000500007212 */ /* 0x000fca00078ec0ff */
[----:B------:R-:W-:-:S05]  /*0880*/  IMAD.IADD R0, R7, 0x1, R0 ;  /* 0x0000000107007824 */ /* 0x000fca00078e0200 */
[----:B------:R-:W-:Y:S01]  /*0890*/  LOP3.LUT R9, R0, R9, RZ, 0xfc, !PT ;  /* 0x0000000900097212 */ /* 0x000fe200078efcff */
[----:B------:R-:W-:Y:S06]  /*08a0*/  BRA `(.L_x_14) ;  /* 0x0000000000107947 */ /* 0x000fec0003800000 */
.L_x_13:
[----:B------:R-:W-:-:S04]  /*08b0*/  LOP3.LUT R9, R9, 0x80000000, RZ, 0xc0, !PT ;  /* 0x8000000009097812 */ /* 0x000fc800078ec0ff */
[----:B------:R-:W-:Y:S01]  /*08c0*/  LOP3.LUT R9, R9, 0x7f800000, RZ, 0xfc, !PT ;  /* 0x7f80000009097812 */ /* 0x000fe200078efcff */
[----:B------:R-:W-:Y:S06]  /*08d0*/  BRA `(.L_x_14) ;  /* 0x0000000000047947 */ /* 0x000fec0003800000 */
.L_x_12:
[----:B------:R-:W-:-:S07]  /*08e0*/  IMAD R9, R6, 0x800000, R9 ;  /* 0x0080000006097824 */ /* 0x000fce00078e0209 */
.L_x_14:
[----:B------:R-:W-:Y:S05]  /*08f0*/  BSYNC.RECONVERGENT B2 ;  /* 0x0000000000027941 */ /* 0x000fea0003800200 */
.L_x_11:
[----:B------:R-:W-:Y:S05]  /*0900*/  BRA `(.L_x_15) ;  /* 0x0000000000207947 */ /* 0x000fea0003800000 */
.L_x_10:
[----:B------:R-:W-:-:S04]  /*0910*/  LOP3.LUT R5, R8, 0x80000000, R5, 0x48, !PT ;  /* 0x8000000008057812 */ /* 0x000fc800078e4805 */
[----:B------:R-:W-:Y:S01]  /*0920*/  LOP3.LUT R9, R5, 0x7f800000, RZ, 0xfc, !PT ;  /* 0x7f80000005097812 */ /* 0x000fe200078efcff */
[----:B------:R-:W-:Y:S06]  /*0930*/  BRA `(.L_x_15) ;  /* 0x0000000000147947 */ /* 0x000fec0003800000 */
.L_x_9:
[----:B------:R-:W-:Y:S01]  /*0940*/  LOP3.LUT R9, R8, 0x80000000, R5, 0x48, !PT ;  /* 0x8000000008097812 */ /* 0x000fe200078e4805 */
[----:B------:R-:W-:Y:S06]  /*0950*/  BRA `(.L_x_15) ;  /* 0x00000000000c7947 */ /* 0x000fec0003800000 */
.L_x_8:
[----:B------:R-:W0:Y:S01]  /*0960*/  MUFU.RSQ R9, -QNAN ;  /* 0xffc0000000097908 */ /* 0x000e220000001400 */
[----:B------:R-:W-:Y:S05]  /*0970*/  BRA `(.L_x_15) ;  /* 0x0000000000047947 */ /* 0x000fea0003800000 */
.L_x_7:
[----:B------:R-:W-:-:S07]  /*0980*/  FADD.FTZ R9, R0, -1 ;  /* 0xbf80000000097421 */ /* 0x000fce0000010000 */
.L_x_15:
[----:B------:R-:W-:Y:S05]  /*0990*/  BSYNC.RECONVERGENT B0 ;  /* 0x0000000000007941 */ /* 0x000fea0003800200 */
.L_x_4:
[----:B------:R-:W-:-:S04]  /*09a0*/  IMAD.MOV.U32 R5, RZ, RZ, 0x0 ;  /* 0x00000000ff057424 */ /* 0x000fc800078e00ff */
[----:B0-----:R-:W-:Y:S05]  /*09b0*/  RET.REL.NODEC R4 `(_Z18solvePoissonSharedPKfS0_P6float2ii) ;  /* 0xfffffff404907950 */ /* 0x001fea0003c3ffff */
.L_x_16:
        /* <DEDUP_REMOVED lines=12> */
.L_x_48:


//--------------------- .text._Z12solvePoissonPKfS0_P6float2ii --------------------------
	.section	.text._Z12solvePoissonPKfS0_P6float2ii,"ax",@progbits
	.align	128
        .global         _Z12solvePoissonPKfS0_P6float2ii
        .type           _Z12solvePoissonPKfS0_P6float2ii,@function
        .size           _Z12solvePoissonPKfS0_P6float2ii,(.L_x_49 - _Z12solvePoissonPKfS0_P6float2ii)
        .other          _Z12solvePoissonPKfS0_P6float2ii,@"STO_CUDA_ENTRY STV_DEFAULT"
_Z12solvePoissonPKfS0_P6float2ii:
.text._Z12solvePoissonPKfS0_P6float2ii:
        /* <DEDUP_REMOVED lines=16> */
[----:B0-----:R-:W-:-:S06]  /*0100*/  IMAD.WIDE.U32 R6, R3, 0x4, R6 ;  /* 0x0000000403067825 */ /* 0x001fcc00078e0006 */
[----:B-1----:R-:W3:Y:S01]  /*0110*/  LDG.E.CONSTANT R6, desc[UR4][R6.64] ;  /* 0x0000000406067981 */ /* 0x002ee2000c1e9900 */
[----:B--2---:R-:W-:-:S06]  /*0120*/  IMAD.WIDE R4, R2, 0x4, R4 ;  /* 0x0000000402047825 */ /* 0x004fcc00078e0204 */
[----:B------:R-:W2:Y:S01]  /*0130*/  LDG.E.CONSTANT R4, desc[UR4][R4.64] ;  /* 0x0000000404047981 */ /* 0x000ea2000c1e9900 */
[----:B------:R-:W-:Y:S02]  /*0140*/  UMOV UR6, 0x3f800000 ;  /* 0x3f80000000067882 */ /* 0x000fe40000000000 */
[----:B------:R-:W-:Y:S01]  /*0150*/  IMAD.U32 R10, RZ, RZ, UR6 ;  /* 0x00000006ff0a7e24 */ /* 0x000fe2000f8e00ff */
[----:B------:R-:W-:Y:S01]  /*0160*/  BSSY.RECONVERGENT B1, `(.L_x_17) ;  /* 0x000000f000017945 */ /* 0x000fe20003800200 */
[----:B------:R-:W-:Y:S01]  /*0170*/  LOP3.LUT P2, RZ, R2, R3, RZ, 0xfc, !PT ;  /* 0x0000000302ff7212 */ /* 0x000fe2000784fcff */
[----:B---3--:R-:W-:-:S04]  /*0180*/  FMUL R9, R6, R6 ;  /* 0x0000000606097220 */ /* 0x008fc80000400000 */
[----:B--2---:R-:W-:-:S04]  /*0190*/  FFMA R9, R4, R4, R9 ;  /* 0x0000000404097223 */ /* 0x004fc80000000009 */
        /* <DEDUP_REMOVED lines=9> */
[----:B------:R-:W-:Y:S05]  /*0230*/  CALL.REL.NOINC `($__internal_1_$__cuda_sm3x_div_rn_noftz_f32_slowpath) ;  /* 0x0000000000307944 */ /* 0x000fea0003c00000 */
[----:B------:R-:W-:-:S07]  /*0240*/  IMAD.MOV.U32 R0, RZ, RZ, R8 ;  /* 0x000000ffff007224 */ /* 0x000fce00078e0008 */
.L_x_18:
[----:B------:R-:W-:Y:S05]  /*0250*/  BSYNC.RECONVERGENT B1 ;  /* 0x0000000000017941 */ /* 0x000fea0003800200 */
.L_x_17:
        /* <DEDUP_REMOVED lines=10> */
        .weak           $__internal_1_$__cuda_sm3x_div_rn_noftz_f32_slowpath
        .type           $__internal_1_$__cuda_sm3x_div_rn_noftz_f32_slowpath,@function
        .size           $__internal_1_$__cuda_sm3x_div_rn_noftz_f32_slowpath,(.L_x_49 - $__internal_1_$__cuda_sm3x_div_rn_noftz_f32_slowpath)
$__internal_1_$__cuda_sm3x_div_rn_noftz_f32_slowpath:
[----:B------:R-:W-:Y:S01]  /*0300*/  SHF.R.U32.HI R0, RZ, 0x17, R9 ;  /* 0x00000017ff007819 */ /* 0x000fe20000011609 */
[----:B------:R-:W-:Y:S04]  /*0310*/  BSSY.RECONVERGENT B0, `(.L_x_19) ;  /* 0x000005b000007945 */ /* 0x000fe80003800200 */
[----:B------:R-:W-:Y:S01]  /*0320*/  BSSY.RELIABLE B2, `(.L_x_20) ;  /* 0x000001a000027945 */ /* 0x000fe20003800100 */
        /* <DEDUP_REMOVED lines=25> */
.L_x_21:
[----:B------:R-:W-:Y:S05]  /*04c0*/  BSYNC.RELIABLE B2 ;  /* 0x0000000000027941 */ /* 0x000fea0003800100 */
.L_x_20:
        /* <DEDUP_REMOVED lines=27> */
[CC--:B------:R-:W-:Y:S01]  /*0680*/  FFMA.RZ R5, R0.reuse, R10.reuse, R11 ;  /* 0x0000000a00057223 */ /* 0x0c0fe2000000c00b */
        /* <DEDUP_REMOVED lines=21> */
.L_x_28:
[----:B------:R-:W-:-:S04]  /*07e0*/  LOP3.LUT R8, R8, 0x80000000, RZ, 0xc0, !PT ;  /* 0x8000000008087812 */ /* 0x000fc800078ec0ff */
[----:B------:R-:W-:Y:S01]  /*07f0*/  LOP3.LUT R8, R8, 0x7f800000, RZ, 0xfc, !PT ;  /* 0x7f80000008087812 */ /* 0x000fe200078efcff */
[----:B------:R-:W-:Y:S06]  /*0800*/  BRA `(.L_x_29) ;  /* 0x0000000000047947 */ /* 0x000fec0003800000 */
.L_x_27:
[----:B------:R-:W-:-:S07]  /*0810*/  IMAD R8, R5, 0x800000, R8 ;  /* 0x0080000005087824 */ /* 0x000fce00078e0208 */
.L_x_29:
[----:B------:R-:W-:Y:S05]  /*0820*/  BSYNC.RECONVERGENT B2 ;  /* 0x0000000000027941 */ /* 0x000fea0003800200 */
.L_x_26:
[----:B------:R-:W-:Y:S05]  /*0830*/  BRA `(.L_x_30) ;  /* 0x0000000000207947 */ /* 0x000fea0003800000 */
.L_x_25:
[----:B------:R-:W-:-:S04]  /*0840*/  LOP3.LUT R6, R9, 0x80000000, R6, 0x48, !PT ;  /* 0x8000000009067812 */ /* 0x000fc800078e4806 */
[----:B------:R-:W-:Y:S01]  /*0850*/  LOP3.LUT R8, R6, 0x7f800000, RZ, 0xfc, !PT ;  /* 0x7f80000006087812 */ /* 0x000fe200078efcff */
[----:B------:R-:W-:Y:S06]  /*0860*/  BRA `(.L_x_30) ;  /* 0x0000000000147947 */ /* 0x000fec0003800000 */
.L_x_24:
[----:B------:R-:W-:Y:S01]  /*0870*/  LOP3.LUT R8, R9, 0x80000000, R6, 0x48, !PT ;  /* 0x8000000009087812 */ /* 0x000fe200078e4806 */
[----:B------:R-:W-:Y:S06]  /*0880*/  BRA `(.L_x_30) ;  /* 0x00000000000c7947 */ /* 0x000fec0003800000 */
.L_x_23:
[----:B------:R-:W0:Y:S01]  /*0890*/  MUFU.RSQ R8, -QNAN ;  /* 0xffc0000000087908 */ /* 0x000e220000001400 */
[----:B------:R-:W-:Y:S05]  /*08a0*/  BRA `(.L_x_30) ;  /* 0x0000000000047947 */ /* 0x000fea0003800000 */
.L_x_22:
[----:B------:R-:W-:-:S07]  /*08b0*/  FADD.FTZ R8, R0, -1 ;  /* 0xbf80000000087421 */ /* 0x000fce0000010000 */
.L_x_30:
[----:B------:R-:W-:Y:S05]  /*08c0*/  BSYNC.RECONVERGENT B0 ;  /* 0x0000000000007941 */ /* 0x000fea0003800200 */
.L_x_19:
[----:B------:R-:W-:-:S04]  /*08d0*/  IMAD.MOV.U32 R5, RZ, RZ, 0x0 ;  /* 0x00000000ff057424 */ /* 0x000fc800078e00ff */
[----:B0-----:R-:W-:Y:S05]  /*08e0*/  RET.REL.NODEC R4 `(_Z12solvePoissonPKfS0_P6float2ii) ;  /* 0xfffffff404c47950 */ /* 0x001fea0003c3ffff */
.L_x_31:
        /* <DEDUP_REMOVED lines=9> */
.L_x_49:


//--------------------- .text._Z10computeRHSPKfS0_P6float2fffii --------------------------
	.section	.text._Z10computeRHSPKfS0_P6float2fffii,"ax",@progbits
	.align	128
        .global         _Z10computeRHSPKfS0_P6float2fffii
        .type           _Z10computeRHSPKfS0_P6float2fffii,@function
        .size           _Z10computeRHSPKfS0_P6float2fffii,(.L_x_50 - _Z10computeRHSPKfS0_P6float2fffii)
        .other          _Z10computeRHSPKfS0_P6float2fffii,@"STO_CUDA_ENTRY STV_DEFAULT"
_Z10computeRHSPKfS0_P6float2fffii:
.text._Z10computeRHSPKfS0_P6float2fffii:
[----:B------:R-:W-:Y:S01]  /*0000*/  LDC R1, c[0x0][0x37c] ;  /* 0x0000df00ff017b82 */ /* 0x000fe20000000800 */
[----:B------:R-:W0:Y:S07]  /*0010*/  S2R R4, SR_TID.Y ;  /* 0x0000000000047919 */ /* 0x000e2e0000002200 */
[----:B------:R-:W1:Y:S01]  /*0020*/  LDC R0, c[0x0][0x360] ;  /* 0x0000d800ff007b82 */ /* 0x000e620000000800 */
[----:B------:R-:W2:Y:S01]  /*0030*/  LDCU UR6, c[0x0][0x3a8] ;  /* 0x00007500ff0677ac */ /* 0x000ea20008000800 */
[----:B------:R-:W1:Y:S01]  /*0040*/  S2R R5, SR_TID.X ;  /* 0x0000000000057919 */ /* 0x000e620000002100 */
[----:B------:R-:W3:Y:S05]  /*0050*/  LDCU UR7, c[0x0][0x3a4] ;  /* 0x00007480ff0777ac */ /* 0x000eea0008000800 */
[----:B------:R-:W0:Y:S08]  /*0060*/  S2UR UR5, SR_CTAID.Y ;  /* 0x00000000000579c3 */ /* 0x000e300000002600 */
[----:B------:R-:W0:Y:S08]  /*0070*/  LDC R3, c[0x0][0x364] ;  /* 0x0000d900ff037b82 */ /* 0x000e300000000800 */
[----:B------:R-:W1:Y:S01]  /*0080*/  S2UR UR4, SR_CTAID.X ;  /* 0x00000000000479c3 */ /* 0x000e620000002500 */
[----:B0-----:R-:W-:-:S05]  /*0090*/  IMAD R4, R3, UR5, R4 ;  /* 0x0000000503047c24 */ /* 0x001fca000f8e0204 */
[----:B--2---:R-:W-:Y:S01]  /*00a0*/  ISETP.GE.AND P0, PT, R4, UR6, PT ;  /* 0x0000000604007c0c */ /* 0x004fe2000bf06270 */
[----:B-1----:R-:W-:-:S05]  /*00b0*/  IMAD R5, R0, UR4, R5 ;  /* 0x0000000400057c24 */ /* 0x002fca000f8e0205 */
[----:B---3--:R-:W-:-:S13]  /*00c0*/  ISETP.GE.OR P0, PT, R5, UR7, P0 ;  /* 0x0000000705007c0c */ /* 0x008fda0008706670 */
[----:B------:R-:W-:Y:S05]  /*00d0*/  @P0 EXIT ;  /* 0x000000000000094d */ /* 0x000fea0003800000 */
[----:B------:R-:W0:Y:S01]  /*00e0*/  LDC.64 R10, c[0x0][0x388] ;  /* 0x0000e200ff0a7b82 */ /* 0x000e220000000a00 */
[----:B------:R-:W1:Y:S07]  /*00f0*/  LDCU.64 UR4, c[0x0][0x358] ;  /* 0x00006b00ff0477ac */ /* 0x000e6e0008000a00 */
[----:B------:R-:W2:Y:S08]  /*0100*/  LDC.64 R8, c[0x0][0x380] ;  /* 0x0000e000ff087b82 */ /* 0x000eb00000000a00 */
[----:B------:R-:W3:Y:S01]  /*0110*/  LDC R6, c[0x0][0x3a0] ;  /* 0x0000e800ff067b82 */ /* 0x000ee20000000800 */
[----:B0-----:R-:W-:-:S07]  /*0120*/  IMAD.WIDE.U32 R10, R4, 0x4, R10 ;  /* 0x00000004040a7825 */ /* 0x001fce00078e000a */
[----:B------:R-:W0:Y:S01]  /*0130*/  LDC.64 R14, c[0x0][0x398] ;  /* 0x0000e600ff0e7b82 */ /* 0x000e220000000a00 */
[----:B-1----:R-:W0:Y:S01]  /*0140*/  LDG.E.CONSTANT R10, desc[UR4][R10.64] ;  /* 0x000000040a0a7981 */ /* 0x002e22000c1e9900 */
[----:B--2---:R-:W-:-:S06]  /*0150*/  IMAD.WIDE R8, R5, 0x4, R8 ;  /* 0x0000000405087825 */ /* 0x004fcc00078e0208 */
[----:B------:R-:W2:Y:S01]  /*0160*/  LDG.E.CONSTANT R9, desc[UR4][R8.64] ;  /* 0x0000000408097981 */ /* 0x000ea2000c1e9900 */
[----:B---3--:R-:W-:-:S04]  /*0170*/  FMUL R6, R6, R6 ;  /* 0x0000000606067220 */ /* 0x008fc80000400000 */
[----:B------:R-:W-:-:S04]  /*0180*/  FADD R3, R6, R6 ;  /* 0x0000000606037221 */ /* 0x000fc80000000000 */
[----:B------:R-:W1:Y:S01]  /*0190*/  MUFU.RCP R12, R3 ;  /* 0x00000003000c7308 */ /* 0x000e620000001000 */
[----:B------:R-:W-:Y:S01]  /*01a0*/  BSSY.RECONVERGENT B0, `(.L_x_32) ;  /* 0x000000f000007945 */ /* 0x000fe20003800200 */
[----:B-1----:R-:W-:-:S04]  /*01b0*/  FFMA R13, -R3, R12, 1 ;  /* 0x3f800000030d7423 */ /* 0x002fc8000000010c */
[----:B------:R-:W-:Y:S01]  /*01c0*/  FFMA R13, R12, R13, R12 ;  /* 0x0000000d0c0d7223 */ /* 0x000fe2000000000c */
[----:B0-----:R-:W-:-:S04]  /*01d0*/  FFMA R2, R15, -0.5, R10 ;  /* 0xbf0000000f027823 */ /* 0x001fc8000000000a */
[----:B------:R-:W-:Y:S01]  /*01e0*/  FMUL R7, R2, R2 ;  /* 0x0000000202077220 */ /* 0x000fe20000400000 */
[----:B--2---:R-:W-:-:S04]  /*01f0*/  FFMA R0, R14, -0.5, R9 ;  /* 0xbf0000000e007823 */ /* 0x004fc80000000009 */
[----:B------:R-:W-:-:S04]  /*0200*/  FFMA R0, R0, R0, R7 ;  /* 0x0000000000007223 */ /* 0x000fc80000000007 */
[----:B------:R-:W0:Y:S01]  /*0210*/  FCHK P0, -R0, R3 ;  /* 0x0000000300007302 */ /* 0x000e220000000100 */
[----:B------:R-:W-:-:S04]  /*0220*/  FFMA R2, -R0, R13, RZ ;  /* 0x0000000d00027223 */ /* 0x000fc800000001ff */
[----:B------:R-:W-:-:S04]  /*0230*/  FFMA R7, -R3, R2, -R0 ;  /* 0x0000000203077223 */ /* 0x000fc80000000900 */
[----:B------:R-:W-:Y:S01]  /*0240*/  FFMA R2, R13, R7, R2 ;  /* 0x000000070d027223 */ /* 0x000fe20000000002 */
[----:B0-----:R-:W-:Y:S06]  /*0250*/  @!P0 BRA `(.L_x_33) ;  /* 0x00000000000c8947 */ /* 0x001fec0003800000 */
[----:B------:R-:W-:Y:S01]  /*0260*/  FADD R2, -R0, -RZ ;  /* 0x800000ff00027221 */ /* 0x000fe20000000100 */
[----:B------:R-:W-:-:S07]  /*0270*/  MOV R8, 0x290 ;  /* 0x0000029000087802 */ /* 0x000fce0000000f00 */
[----:B------:R-:W-:Y:S05]  /*0280*/  CALL.REL.NOINC `($__internal_2_$__cuda_sm3x_div_rn_noftz_f32_slowpath) ;  /* 0x00000000008c7944 */ /* 0x000fea0003c00000 */
.L_x_33:
[----:B------:R-:W-:Y:S05]  /*0290*/  BSYNC.RECONVERGENT B0 ;  /* 0x0000000000007941 */ /* 0x000fea0003800200 */
.L_x_32:
[----:B------:R-:W-:Y:S02]  /*02a0*/  IMAD.MOV.U32 R7, RZ, RZ, 0x3bbb989d ;  /* 0x3bbb989dff077424 */ /* 0x000fe400078e00ff */
[----:B------:R-:W-:Y:S01]  /*02b0*/  FMUL R11, R6, R6 ;  /* 0x00000006060b7220 */ /* 0x000fe20000400000 */
[----:B------:R-:W-:Y:S02]  /*02c0*/  IMAD.MOV.U32 R8, RZ, RZ, 0x437c0000 ;  /* 0x437c0000ff087424 */ /* 0x000fe400078e00ff */
[----:B------:R-:W-:Y:S01]  /*02d0*/  FADD R3, R0, -R3 ;  /* 0x8000000300037221 */ /* 0x000fe20000000000 */
[----:B------:R-:W-:Y:S01]  /*02e0*/  FFMA.SAT R7, R2, R7, 0.5 ;  /* 0x3f00000002077423 */ /* 0x000fe20000002007 */
[----:B------:R-:W-:Y:S01]  /*02f0*/  MUFU.RCP R6, R11 ;  /* 0x0000000b00067308 */ /* 0x000fe20000001000 */
[----:B------:R-:W-:Y:S02]  /*0300*/  BSSY.RECONVERGENT B0, `(.L_x_34) ;  /* 0x0000014000007945 */ /* 0x000fe40003800200 */
[----:B------:R-:W-:-:S04]  /*0310*/  FFMA.RM R7, R7, R8, 12582913 ;  /* 0x4b40000107077423 */ /* 0x000fc80000004008 */
[C---:B------:R-:W-:Y:S01]  /*0320*/  FADD R9, R7.reuse, -12583039 ;  /* 0xcb40007f07097421 */ /* 0x040fe20000000000 */
[----:B------:R-:W-:-:S03]  /*0330*/  SHF.L.U32 R7, R7, 0x17, RZ ;  /* 0x0000001707077819 */ /* 0x000fc600000006ff */
[----:B------:R-:W-:-:S04]  /*0340*/  FFMA R9, R2, 1.4426950216293334961, -R9 ;  /* 0x3fb8aa3b02097823 */ /* 0x000fc80000000809 */
[----:B------:R-:W-:-:S04]  /*0350*/  FFMA R9, R2, 1.925963033500011079e-08, R9 ;  /* 0x32a5706002097823 */ /* 0x000fc80000000009 */
[----:B------:R-:W0:Y:S02]  /*0360*/  MUFU.EX2 R2, R9 ;  /* 0x0000000900027308 */ /* 0x000e240000000800 */
[----:B0-----:R-:W-:Y:S01]  /*0370*/  FMUL R2, R7, R2 ;  /* 0x0000000207027220 */ /* 0x001fe20000400000 */
[----:B------:R-:W-:-:S03]  /*0380*/  FFMA R7, -R11, R6, 1 ;  /* 0x3f8000000b077423 */ /* 0x000fc60000000106 */
[----:B------:R-:W-:Y:S01]  /*0390*/  FMUL R2, R2, R3 ;  /* 0x0000000302027220 */ /* 0x000fe20000400000 */
[----:B------:R-:W-:-:S03]  /*03a0*/  FFMA R7, R6, R7, R6 ;  /* 0x0000000706077223 */ /* 0x000fc60000000006 */
[----:B------:R-:W0:Y:S01]  /*03b0*/  FCHK P0, R2, R11 ;  /* 0x0000000b02007302 */ /* 0x000e220000000000 */
[----:B------:R-:W-:-:S04]  /*03c0*/  FFMA R0, R2, R7, RZ ;  /* 0x0000000702007223 */ /* 0x000fc800000000ff */
[----:B------:R-:W-:-:S04]  /*03d0*/  FFMA R3, -R11, R0, R2 ;  /* 0x000000000b037223 */ /* 0x000fc80000000102 */
[----:B------:R-:W-:Y:S01]  /*03e0*/  FFMA R6, R7, R3, R0 ;  /* 0x0000000307067223 */ /* 0x000fe20000000000 */
[----:B0-----:R-:W-:Y:S06]  /*03f0*/  @!P0 BRA `(.L_x_35) ;  /* 0x0000000000108947 */ /* 0x001fec0003800000 */
[----:B------:R-:W-:Y:S01]  /*0400*/  IMAD.MOV.U32 R3, RZ, RZ, R11 ;  /* 0x000000ffff037224 */ /* 0x000fe200078e000b */
[----:B------:R-:W-:-:S07]  /*0410*/  MOV R8, 0x430 ;  /* 0x0000043000087802 */ /* 0x000fce0000000f00 */
[----:B------:R-:W-:Y:S05]  /*0420*/  CALL.REL.NOINC `($__internal_2_$__cuda_sm3x_div_rn_noftz_f32_slowpath) ;  /* 0x0000000000247944 */ /* 0x000fea0003c00000 */
[----:B------:R-:W-:-:S07]  /*0430*/  IMAD.MOV.U32 R6, RZ, RZ, R2 ;  /* 0x000000ffff067224 */ /* 0x000fce00078e0002 */
.L_x_35:
[----:B------:R-:W-:Y:S05]  /*0440*/  BSYNC.RECONVERGENT B0 ;  /* 0x0000000000007941 */ /* 0x000fea0003800200 */
.L_x_34:
[----:B------:R-:W0:Y:S01]  /*0450*/  LDC.64 R2, c[0x0][0x390] ;  /* 0x0000e400ff027b82 */ /* 0x000e220000000a00 */
[----:B------:R-:W1:Y:S01]  /*0460*/  LDCU UR6, c[0x0][0x3a4] ;  /* 0x00007480ff0677ac */ /* 0x000e620008000800 */
[----:B------:R-:W-:Y:S02]  /*0470*/  HFMA2 R7, -RZ, RZ, 0, 0 ;  /* 0x00000000ff077431 */ /* 0x000fe400000001ff */
[----:B-1----:R-:W-:-:S04]  /*0480*/  IMAD R5, R4, UR6, R5 ;  /* 0x0000000604057c24 */ /* 0x002fc8000f8e0205 */
[----:B0-----:R-:W-:-:S05]  /*0490*/  IMAD.WIDE R2, R5, 0x8, R2 ;  /* 0x0000000805027825 */ /* 0x001fca00078e0202 */
[----:B------:R-:W-:Y:S01]  /*04a0*/  STG.E.64 desc[UR4][R2.64], R6 ;  /* 0x0000000602007986 */ /* 0x000fe2000c101b04 */
[----:B------:R-:W-:Y:S05]  /*04b0*/  EXIT ;  /* 0x000000000000794d */ /* 0x000fea0003800000 */
        .weak           $__internal_2_$__cuda_sm3x_div_rn_noftz_f32_slowpath
        .type           $__internal_2_$__cuda_sm3x_div_rn_noftz_f32_slowpath,@function
        .size           $__internal_2_$__cuda_sm3x_div_rn_noftz_f32_slowpath,(.L_x_50 - $__internal_2_$__cuda_sm3x_div_rn_noftz_f32_slowpath)
$__internal_2_$__cuda_sm3x_div_rn_noftz_f32_slowpath:
[----:B------:R-:W-:Y:S01]  /*04c0*/  SHF.R.U32.HI R9, RZ, 0x17, R3 ;  /* 0x00000017ff097819 */ /* 0x000fe20000011603 */
[----:B------:R-:W-:Y:S01]  /*04d0*/  BSSY.RECONVERGENT B1, `(.L_x_36) ;  /* 0x0000063000017945 */ /* 0x000fe20003800200 */
[----:B------:R-:W-:Y:S02]  /*04e0*/  SHF.R.U32.HI R7, RZ, 0x17, R2 ;  /* 0x00000017ff077819 */ /* 0x000fe40000011602 */
[----:B------:R-:W-:Y:S02]  /*04f0*/  LOP3.LUT R14, R9, 0xff, RZ, 0xc0, !PT ;  /* 0x000000ff090e7812 */ /* 0x000fe400078ec0ff */
[----:B------:R-:W-:Y:S02]  /*0500*/  LOP3.LUT R12, R7, 0xff, RZ, 0xc0, !PT ;  /* 0x000000ff070c7812 */ /* 0x000fe400078ec0ff */
[----:B------:R-:W-:Y:S01]  /*0510*/  MOV R9, R3 ;  /* 0x0000000300097202 */ /* 0x000fe20000000f00 */
[----:B------:R-:W-:Y:S02]  /*0520*/  VIADD R11, R14, 0xffffffff ;  /* 0xffffffff0e0b7836 */ /* 0x000fe40000000000 */
[----:B------:R-:W-:-:S03]  /*0530*/  VIADD R10, R12, 0xffffffff ;  /* 0xffffffff0c0a7836 */ /* 0x000fc60000000000 */
[----:B------:R-:W-:-:S04]  /*0540*/  ISETP.GT.U32.AND P0, PT, R11, 0xfd, PT ;  /* 0x000000fd0b00780c */ /* 0x000fc80003f04070 */
[----:B------:R-:W-:-:S13]  /*0550*/  ISETP.GT.U32.OR P0, PT, R10, 0xfd, P0 ;  /* 0x000000fd0a00780c */ /* 0x000fda0000704470 */
[----:B------:R-:W-:Y:S01]  /*0560*/  @!P0 IMAD.MOV.U32 R7, RZ, RZ, RZ ;  /* 0x000000ffff078224 */ /* 0x000fe200078e00ff */
[----:B------:R-:W-:Y:S06]  /*0570*/  @!P0 BRA `(.L_x_37) ;  /* 0x00000000005c8947 */ /* 0x000fec0003800000 */
[----:B------:R-:W-:Y:S02]  /*0580*/  FSETP.GTU.FTZ.AND P0, PT, |R2|, +INF , PT ;  /* 0x7f8000000200780b */ /* 0x000fe40003f1c200 */
[----:B------:R-:W-:-:S04]  /*0590*/  FSETP.GTU.FTZ.AND P1, PT, |R3|, +INF , PT ;  /* 0x7f8000000300780b */ /* 0x000fc80003f3c200 */
[----:B------:R-:W-:-:S13]  /*05a0*/  PLOP3.LUT P0, PT, P0, P1, PT, 0xf8, 0x8f ;  /* 0x00000000008f781c */ /* 0x000fda0000703f70 */
[----:B------:R-:W-:Y:S05]  /*05b0*/  @P0 BRA `(.L_x_38) ;  /* 0x00000004004c0947 */ /* 0x000fea0003800000 */
[----:B------:R-:W-:-:S13]  /*05c0*/  LOP3.LUT P0, RZ, R9, 0x7fffffff, R2, 0xc8, !PT ;  /* 0x7fffffff09ff7812 */ /* 0x000fda000780c802 */
[----:B------:R-:W-:Y:S05]  /*05d0*/  @!P0 BRA `(.L_x_39) ;  /* 0x00000004003c8947 */ /* 0x000fea0003800000 */
[C---:B------:R-:W-:Y:S02]  /*05e0*/  FSETP.NEU.FTZ.AND P2, PT, |R2|.reuse, +INF , PT ;  /* 0x7f8000000200780b */ /* 0x040fe40003f5d200 */
[----:B------:R-:W-:Y:S02]  /*05f0*/  FSETP.NEU.FTZ.AND P1, PT, |R3|, +INF , PT ;  /* 0x7f8000000300780b */ /* 0x000fe40003f3d200 */
[----:B------:R-:W-:-:S11]  /*0600*/  FSETP.NEU.FTZ.AND P0, PT, |R2|, +INF , PT ;  /* 0x7f8000000200780b */ /* 0x000fd60003f1d200 */
[----:B------:R-:W-:Y:S05]  /*0610*/  @!P1 BRA !P2, `(.L_x_39) ;  /* 0x00000004002c9947 */ /* 0x000fea0005000000 */
[----:B------:R-:W-:-:S04]  /*0620*/  LOP3.LUT P2, RZ, R2, 0x7fffffff, RZ, 0xc0, !PT ;  /* 0x7fffffff02ff7812 */ /* 0x000fc8000784c0ff */
[----:B------:R-:W-:-:S13]  /*0630*/  PLOP3.LUT P1, PT, P1, P2, PT, 0x2f, 0xf2 ;  /* 0x0000000000f2781c */ /* 0x000fda0000f24577 */
[----:B------:R-:W-:Y:S05]  /*0640*/  @P1 BRA `(.L_x_40) ;  /* 0x0000000400181947 */ /* 0x000fea0003800000 */
[----:B------:R-:W-:-:S04]  /*0650*/  LOP3.LUT P1, RZ, R9, 0x7fffffff, RZ, 0xc0, !PT ;  /* 0x7fffffff09ff7812 */ /* 0x000fc8000782c0ff */
[----:B------:R-:W-:-:S13]  /*0660*/  PLOP3.LUT P0, PT, P0, P1, PT, 0x2f, 0xf2 ;  /* 0x0000000000f2781c */ /* 0x000fda0000702577 */
[----:B------:R-:W-:Y:S05]  /*0670*/  @P0 BRA `(.L_x_41) ;  /* 0x0000000400000947 */ /* 0x000fea0003800000 */
[----:B------:R-:W-:Y:S02]  /*0680*/  ISETP.GE.AND P0, PT, R10, RZ, PT ;  /* 0x000000ff0a00720c */ /* 0x000fe40003f06270 */
[----:B------:R-:W-:-:S11]  /*0690*/  ISETP.GE.AND P1, PT, R11, RZ, PT ;  /* 0x000000ff0b00720c */ /* 0x000fd60003f26270 */
[----:B------:R-:W-:Y:S01]  /*06a0*/  @P0 MOV R7, RZ ;  /* 0x000000ff00070202 */ /* 0x000fe20000000f00 */
[----:B------:R-:W-:Y:S02]  /*06b0*/  @!P0 IMAD.MOV.U32 R7, RZ, RZ, -0x40 ;  /* 0xffffffc0ff078424 */ /* 0x000fe400078e00ff */
[----:B------:R-:W-:Y:S01]  /*06c0*/  @!P0 FFMA R2, R2, 1.84467440737095516160e+19, RZ ;  /* 0x5f80000002028823 */ /* 0x000fe200000000ff */
[----:B------:R-:W-:Y:S02]  /*06d0*/  @!P1 FFMA R9, R3, 1.84467440737095516160e+19, RZ ;  /* 0x5f80000003099823 */ /* 0x000fe400000000ff */
[----:B------:R-:W-:-:S07]  /*06e0*/  @!P1 IADD3 R7, PT, PT, R7, 0x40, RZ ;  /* 0x0000004007079810 */ /* 0x000fce0007ffe0ff */
.L_x_37:
[----:B------:R-:W-:Y:S01]  /*06f0*/  LEA R10, R14, 0xc0800000, 0x17 ;  /* 0xc08000000e0a7811 */ /* 0x000fe200078eb8ff */
[----:B------:R-:W-:Y:S04]  /*0700*/  BSSY.RECONVERGENT B2, `(.L_x_42) ;  /* 0x0000036000027945 */ /* 0x000fe80003800200 */
[----:B------:R-:W-:Y:S01]  /*0710*/  IMAD.IADD R10, R9, 0x1, -R10 ;  /* 0x00000001090a7824 */ /* 0x000fe200078e0a0a */
[----:B------:R-:W-:-:S03]  /*0720*/  IADD3 R9, PT, PT, R12, -0x7f, RZ ;  /* 0xffffff810c097810 */ /* 0x000fc60007ffe0ff */
[----:B------:R0:W1:Y:S01]  /*0730*/  MUFU.RCP R11, R10 ;  /* 0x0000000a000b7308 */ /* 0x0000620000001000 */
[----:B------:R-:W-:Y:S01]  /*0740*/  FADD.FTZ R13, -R10, -RZ ;  /* 0x800000ff0a0d7221 */ /* 0x000fe20000010100 */
[C---:B------:R-:W-:Y:S01]  /*0750*/  IMAD R2, R9.reuse, -0x800000, R2 ;  /* 0xff80000009027824 */ /* 0x040fe200078e0202 */
[----:B0-----:R-:W-:-:S05]  /*0760*/  IADD3 R10, PT, PT, R9, 0x7f, -R14 ;  /* 0x0000007f090a7810 */ /* 0x001fca0007ffe80e */
[----:B------:R-:W-:Y:S02]  /*0770*/  IMAD.IADD R10, R10, 0x1, R7 ;  /* 0x000000010a0a7824 */ /* 0x000fe400078e0207 */
[----:B-1----:R-:W-:-:S04]  /*0780*/  FFMA R12, R11, R13, 1 ;  /* 0x3f8000000b0c7423 */ /* 0x002fc8000000000d */
[----:B------:R-:W-:-:S04]  /*0790*/  FFMA R16, R11, R12, R11 ;  /* 0x0000000c0b107223 */ /* 0x000fc8000000000b */
[----:B------:R-:W-:-:S04]  /*07a0*/  FFMA R11, R2, R16, RZ ;  /* 0x00000010020b7223 */ /* 0x000fc800000000ff */
[----:B------:R-:W-:-:S04]  /*07b0*/  FFMA R12, R13, R11, R2 ;  /* 0x0000000b0d0c7223 */ /* 0x000fc80000000002 */
[----:B------:R-:W-:-:S04]  /*07c0*/  FFMA R11, R16, R12, R11 ;  /* 0x0000000c100b7223 */ /* 0x000fc8000000000b */
[----:B------:R-:W-:-:S04]  /*07d0*/  FFMA R12, R13, R11, R2 ;  /* 0x0000000b0d0c7223 */ /* 0x000fc80000000002 */
[----:B------:R-:W-:-:S05]  /*07e0*/  FFMA R2, R16, R12, R11 ;  /* 0x0000000c10027223 */ /* 0x000fca000000000b */
[----:B------:R-:W-:-:S04]  /*07f0*/  SHF.R.U32.HI R9, RZ, 0x17, R2 ;  /* 0x00000017ff097819 */ /* 0x000fc80000011602 */
[----:B------:R-:W-:-:S04]  /*0800*/  LOP3.LUT R9, R9, 0xff, RZ, 0xc0, !PT ;  /* 0x000000ff09097812 */ /* 0x000fc800078ec0ff */
[----:B------:R-:W-:-:S05]  /*0810*/  IADD3 R13, PT, PT, R9, R10, RZ ;  /* 0x0000000a090d7210 */ /* 0x000fca0007ffe0ff */
        /* <DEDUP_REMOVED lines=10> */
[CCC-:B------:R-:W-:Y:S01]  /*08c0*/  FFMA.RZ R7, R16.reuse, R12.reuse, R11.reuse ;  /* 0x0000000c10077223 */ /* 0x1c0fe2000000c00b */
[CCC-:B------:R-:W-:Y:S01]  /*08d0*/  FFMA.RM R10, R16.reuse, R12.reuse, R11.reuse ;  /* 0x0000000c100a7223 */ /* 0x1c0fe2000000400b */
[C---:B------:R-:W-:Y:S02]  /*08e0*/  ISETP.NE.AND P2, PT, R13.reuse, RZ, PT ;  /* 0x000000ff0d00720c */ /* 0x040fe40003f45270 */
[----:B------:R-:W-:Y:S02]  /*08f0*/  ISETP.NE.AND P1, PT, R13, RZ, PT ;  /* 0x000000ff0d00720c */ /* 0x000fe40003f25270 */
[----:B------:R-:W-:Y:S01]  /*0900*/  LOP3.LUT R9, R7, 0x7fffff, RZ, 0xc0, !PT ;  /* 0x007fffff07097812 */ /* 0x000fe200078ec0ff */
[----:B------:R-:W-:Y:S01]  /*0910*/  FFMA.RP R7, R16, R12, R11 ;  /* 0x0000000c10077223 */ /* 0x000fe2000000800b */
[----:B------:R-:W-:Y:S01]  /*0920*/  IADD3 R12, PT, PT, R13, 0x20, RZ ;  /* 0x000000200d0c7810 */ /* 0x000fe20007ffe0ff */
[----:B------:R-:W-:Y:S01]  /*0930*/  IMAD.MOV R11, RZ, RZ, -R13 ;  /* 0x000000ffff0b7224 */ /* 0x000fe200078e0a0d */
[----:B------:R-:W-:-:S02]  /*0940*/  LOP3.LUT R9, R9, 0x800000, RZ, 0xfc, !PT ;  /* 0x0080000009097812 */ /* 0x000fc400078efcff */
        /* <DEDUP_REMOVED lines=9> */
[----:B------:R-:W-:-:S04]  /*09e0*/  LOP3.LUT R7, R7, R10, RZ, 0xc0, !PT ;  /* 0x0000000a07077212 */ /* 0x000fc800078ec0ff */
[----:B------:R-:W-:-:S04]  /*09f0*/  IADD3 R7, PT, PT, R12, R7, RZ ;  /* 0x000000070c077210 */ /* 0x000fc80007ffe0ff */
[----:B------:R-:W-:Y:S01]  /*0a00*/  LOP3.LUT R2, R7, R2, RZ, 0xfc, !PT ;  /* 0x0000000207027212 */ /* 0x000fe200078efcff */
[----:B------:R-:W-:Y:S06]  /*0a10*/  BRA `(.L_x_45) ;  /* 0x0000000000107947 */ /* 0x000fec0003800000 */
.L_x_44:
[----:B------:R-:W-:-:S04]  /*0a20*/  LOP3.LUT R2, R2, 0x80000000, RZ, 0xc0, !PT ;  /* 0x8000000002027812 */ /* 0x000fc800078ec0ff */
[----:B------:R-:W-:Y:S01]  /*0a30*/  LOP3.LUT R2, R2, 0x7f800000, RZ, 0xfc, !PT ;  /* 0x7f80000002027812 */ /* 0x000fe200078efcff */
[----:B------:R-:W-:Y:S06]  /*0a40*/  BRA `(.L_x_45) ;  /* 0x0000000000047947 */ /* 0x000fec0003800000 */
.L_x_43:
[----:B------:R-:W-:-:S07]  /*0a50*/  IMAD R2, R10, 0x800000, R2 ;  /* 0x008000000a027824 */ /* 0x000fce00078e0202 */
.L_x_45:
[----:B------:R-:W-:Y:S05]  /*0a60*/  BSYNC.RECONVERGENT B2 ;  /* 0x0000000000027941 */ /* 0x000fea0003800200 */
.L_x_42:
[----:B------:R-:W-:Y:S05]  /*0a70*/  BRA `(.L_x_46) ;  /* 0x0000000000207947 */ /* 0x000fea0003800000 */
.L_x_41:
[----:B------:R-:W-:-:S04]  /*0a80*/  LOP3.LUT R2, R9, 0x80000000, R2, 0x48, !PT ;  /* 0x8000000009027812 */ /* 0x000fc800078e4802 */
[----:B------:R-:W-:Y:S01]  /*0a90*/  LOP3.LUT R2, R2, 0x7f800000, RZ, 0xfc, !PT ;  /* 0x7f80000002027812 */ /* 0x000fe200078efcff */
[----:B------:R-:W-:Y:S06]  /*0aa0*/  BRA `(.L_x_46) ;  /* 0x0000000000147947 */ /* 0x000fec0003800000 */
.L_x_40:
[----:B------:R-:W-:Y:S01]  /*0ab0*/  LOP3.LUT R2, R9, 0x80000000, R2, 0x48, !PT ;  /* 0x8000000009027812 */ /* 0x000fe200078e4802 */
[----:B------:R-:W-:Y:S06]  /*0ac0*/  BRA `(.L_x_46) ;  /* 0x00000000000c7947 */ /* 0x000fec0003800000 */
.L_x_39:
[----:B------:R-:W0:Y:S01]  /*0ad0*/  MUFU.RSQ R2, -QNAN ;  /* 0xffc0000000027908 */ /* 0x000e220000001400 */
[----:B------:R-:W-:Y:S05]  /*0ae0*/  BRA `(.L_x_46) ;  /* 0x0000000000047947 */ /* 0x000fea0003800000 */
.L_x_38:
[----:B------:R-:W-:-:S07]  /*0af0*/  FADD.FTZ R2, R2, R3 ;  /* 0x0000000302027221 */ /* 0x000fce0000010000 */
.L_x_46:
[----:B------:R-:W-:Y:S05]  /*0b00*/  BSYNC.RECONVERGENT B1 ;  /* 0x0000000000017941 */ /* 0x000fea0003800200 */
.L_x_36:
[----:B------:R-:W-:-:S04]  /*0b10*/  HFMA2 R9, -RZ, RZ, 0, 0 ;  /* 0x00000000ff097431 */ /* 0x000fc800000001ff */
[----:B0-----:R-:W-:Y:S05]  /*0b20*/  RET.REL.NODEC R8 `(_Z10computeRHSPKfS0_P6float2fffii) ;  /* 0xfffffff408347950 */ /* 0x001fea0003c3ffff */
.L_x_47:
        /* <DEDUP_REMOVED lines=13> */
.L_x_50:


//--------------------- .nv.shared._Z27complex2RealScaledOptimizedP6float2Pfiif --------------------------
	.section	.nv.shared._Z27complex2RealScaledOptimizedP6float2Pfiif,"aw",@nobits
	.sectionflags	@""
	.align	4
.nv.shared._Z27complex2RealScaledOptimizedP6float2Pfiif:
	.zero		1028


//--------------------- .nv.shared.reserved.0     --------------------------
	.section	.nv.shared.reserved.0,"aw",@nobits
	.weak		__nv_reservedSMEM_offset_0_alias
	.size		__nv_reservedSMEM_offset_0_alias, 0, 64
	.other		__nv_reservedSMEM_offset_0_alias,@"STO_CUDA_RESERVED_SHARED STV_DEFAULT"
__nv_reservedSMEM_offset_0_alias:
	.zero		0
	.zero		64


//--------------------- .nv.shared._Z18solvePoissonSharedPKfS0_P6float2ii --------------------------
	.section	.nv.shared._Z18solvePoissonSharedPKfS0_P6float2ii,"aw",@nobits
	.sectionflags	@""
	.align	4
.nv.shared._Z18solvePoissonSharedPKfS0_P6float2ii:
	.zero		1152


//--------------------- .nv.constant0._Z27complex2RealScaledOptimizedP6float2Pfiif --------------------------
	.section	.nv.constant0._Z27complex2RealScaledOptimizedP6float2Pfiif,"a",@progbits
	.sectionflags	@""
	.align	4
.nv.constant0._Z27complex2RealScaledOptimizedP6float2Pfiif:
	.zero		924


//--------------------- .nv.constant0._Z18complex2RealScaledP6float2Pfiif --------------------------
	.section	.nv.constant0._Z18complex2RealScaledP6float2Pfiif,"a",@progbits
	.sectionflags	@""
	.align	4
.nv.constant0._Z18complex2RealScaledP6float2Pfiif:
	.zero		924


//--------------------- .nv.constant0._Z18solvePoissonSharedPKfS0_P6float2ii --------------------------
	.section	.nv.constant0._Z18solvePoissonSharedPKfS0_P6float2ii,"a",@progbits
	.sectionflags	@""
	.align	4
.nv.constant0._Z18solvePoissonSharedPKfS0_P6float2ii:
	.zero		928


//--------------------- .nv.constant0._Z12solvePoissonPKfS0_P6float2ii --------------------------
	.section	.nv.constant0._Z12solvePoissonPKfS0_P6float2ii,"a",@progbits
	.sectionflags	@""
	.align	4
.nv.constant0._Z12solvePoissonPKfS0_P6float2ii:
	.zero		928


//--------------------- .nv.constant0._Z10computeRHSPKfS0_P6float2fffii --------------------------
	.section	.nv.constant0._Z10computeRHSPKfS0_P6float2fffii,"a",@progbits
	.sectionflags	@""
	.align	4
.nv.constant0._Z10computeRHSPKfS0_P6float2fffii:
	.zero		940


//--------------------- SYMBOLS --------------------------

	.type		.nv.reservedSmem.offset0,@object
	.size		.nv.reservedSmem.offset0,0x4
	.type		.nv.reservedSmem.cap,@object
	.size		.nv.reservedSmem.cap,0x4
